//
// Generated by NVIDIA NVVM Compiler
//
// Compiler Build ID: CL-36424714
// Cuda compilation tools, release 13.0, V13.0.88
// Based on NVVM 20.0.0
//

.version 9.0
.target sm_100
.address_size 64

	// .globl	_Z13CuGetCrossCorPfS_S_iiiii

.visible .entry _Z13CuGetCrossCorPfS_S_iiiii(
	.param .u64 .ptr .align 1 _Z13CuGetCrossCorPfS_S_iiiii_param_0,
	.param .u64 .ptr .align 1 _Z13CuGetCrossCorPfS_S_iiiii_param_1,
	.param .u64 .ptr .align 1 _Z13CuGetCrossCorPfS_S_iiiii_param_2,
	.param .u32 _Z13CuGetCrossCorPfS_S_iiiii_param_3,
	.param .u32 _Z13CuGetCrossCorPfS_S_iiiii_param_4,
	.param .u32 _Z13CuGetCrossCorPfS_S_iiiii_param_5,
	.param .u32 _Z13CuGetCrossCorPfS_S_iiiii_param_6,
	.param .u32 _Z13CuGetCrossCorPfS_S_iiiii_param_7
)
{
	.reg .pred 	%p<22>;
	.reg .b32 	%r<117>;
	.reg .b32 	%f<347>;
	.reg .b64 	%rd<41>;

	ld.param.u64 	%rd5, [_Z13CuGetCrossCorPfS_S_iiiii_param_0];
	ld.param.u64 	%rd6, [_Z13CuGetCrossCorPfS_S_iiiii_param_1];
	ld.param.u64 	%rd7, [_Z13CuGetCrossCorPfS_S_iiiii_param_2];
	ld.param.u32 	%r54, [_Z13CuGetCrossCorPfS_S_iiiii_param_3];
	ld.param.u32 	%r50, [_Z13CuGetCrossCorPfS_S_iiiii_param_4];
	ld.param.u32 	%r51, [_Z13CuGetCrossCorPfS_S_iiiii_param_5];
	ld.param.u32 	%r52, [_Z13CuGetCrossCorPfS_S_iiiii_param_6];
	ld.param.u32 	%r53, [_Z13CuGetCrossCorPfS_S_iiiii_param_7];
	cvta.to.global.u64 	%rd1, %rd7;
	cvta.to.global.u64 	%rd2, %rd6;
	mov.u32 	%r55, %ctaid.x;
	mov.u32 	%r56, %ntid.x;
	mov.u32 	%r57, %tid.x;
	mad.lo.s32 	%r1, %r55, %r56, %r57;
	mov.u32 	%r58, %ctaid.y;
	mov.u32 	%r59, %ntid.y;
	mov.u32 	%r60, %tid.y;
	mad.lo.s32 	%r61, %r58, %r59, %r60;
	sub.s32 	%r62, %r50, %r51;
	add.s32 	%r3, %r62, 1;
	add.s32 	%r63, %r54, -1;
	mad.lo.s32 	%r64, %r63, %r62, %r63;
	max.s32 	%r65, %r1, %r61;
	setp.ge.s32 	%p1, %r65, %r64;
	@%p1 bra 	$L__BB0_32;
	div.s32 	%r5, %r1, %r3;
	div.s32 	%r66, %r61, %r3;
	not.b32 	%r67, %r50;
	add.s32 	%r68, %r51, %r67;
	mad.lo.s32 	%r69, %r5, %r68, %r1;
	mad.lo.s32 	%r70, %r66, %r68, %r61;
	mul.lo.s32 	%r71, %r66, %r52;
	shr.u32 	%r72, %r51, 31;
	add.s32 	%r73, %r51, %r72;
	shr.s32 	%r74, %r73, 1;
	add.s32 	%r6, %r71, %r74;
	mul.lo.s32 	%r75, %r5, %r52;
	add.s32 	%r7, %r75, %r74;
	add.s32 	%r8, %r70, %r71;
	add.s32 	%r9, %r69, %r75;
	setp.lt.s32 	%p2, %r51, 1;
	mov.f32 	%f313, 0f00000000;
	mov.f32 	%f314, %f313;
	@%p2 bra 	$L__BB0_17;
	and.b32  	%r10, %r51, 15;
	add.s32 	%r11, %r10, -1;
	and.b32  	%r12, %r51, 7;
	add.s32 	%r13, %r12, -1;
	and.b32  	%r14, %r51, 2147483632;
	and.b32  	%r15, %r51, 3;
	mov.f32 	%f314, 0f00000000;
	mov.b32 	%r105, 0;
	mov.f32 	%f313, %f314;
$L__BB0_3:
	setp.lt.u32 	%p3, %r51, 16;
	add.s32 	%r78, %r105, %r6;
	mad.lo.s32 	%r17, %r78, %r53, %r7;
	add.s32 	%r79, %r105, %r8;
	mad.lo.s32 	%r18, %r79, %r53, %r9;
	mov.b32 	%r108, 0;
	@%p3 bra 	$L__BB0_6;
	mov.b32 	%r106, 0;
$L__BB0_5:
	.pragma "nounroll";
	add.s32 	%r81, %r17, %r106;
	mul.wide.s32 	%rd8, %r81, 4;
	add.s64 	%rd9, %rd2, %rd8;
	ld.global.f32 	%f80, [%rd9];
	add.f32 	%f81, %f313, %f80;
	add.s32 	%r82, %r18, %r106;
	mul.wide.s32 	%rd10, %r82, 4;
	add.s64 	%rd11, %rd1, %rd10;
	ld.global.f32 	%f82, [%rd11];
	add.f32 	%f83, %f314, %f82;
	ld.global.f32 	%f84, [%rd9+4];
	add.f32 	%f85, %f81, %f84;
	ld.global.f32 	%f86, [%rd11+4];
	add.f32 	%f87, %f83, %f86;
	ld.global.f32 	%f88, [%rd9+8];
	add.f32 	%f89, %f85, %f88;
	ld.global.f32 	%f90, [%rd11+8];
	add.f32 	%f91, %f87, %f90;
	ld.global.f32 	%f92, [%rd9+12];
	add.f32 	%f93, %f89, %f92;
	ld.global.f32 	%f94, [%rd11+12];
	add.f32 	%f95, %f91, %f94;
	ld.global.f32 	%f96, [%rd9+16];
	add.f32 	%f97, %f93, %f96;
	ld.global.f32 	%f98, [%rd11+16];
	add.f32 	%f99, %f95, %f98;
	ld.global.f32 	%f100, [%rd9+20];
	add.f32 	%f101, %f97, %f100;
	ld.global.f32 	%f102, [%rd11+20];
	add.f32 	%f103, %f99, %f102;
	ld.global.f32 	%f104, [%rd9+24];
	add.f32 	%f105, %f101, %f104;
	ld.global.f32 	%f106, [%rd11+24];
	add.f32 	%f107, %f103, %f106;
	ld.global.f32 	%f108, [%rd9+28];
	add.f32 	%f109, %f105, %f108;
	ld.global.f32 	%f110, [%rd11+28];
	add.f32 	%f111, %f107, %f110;
	ld.global.f32 	%f112, [%rd9+32];
	add.f32 	%f113, %f109, %f112;
	ld.global.f32 	%f114, [%rd11+32];
	add.f32 	%f115, %f111, %f114;
	ld.global.f32 	%f116, [%rd9+36];
	add.f32 	%f117, %f113, %f116;
	ld.global.f32 	%f118, [%rd11+36];
	add.f32 	%f119, %f115, %f118;
	ld.global.f32 	%f120, [%rd9+40];
	add.f32 	%f121, %f117, %f120;
	ld.global.f32 	%f122, [%rd11+40];
	add.f32 	%f123, %f119, %f122;
	ld.global.f32 	%f124, [%rd9+44];
	add.f32 	%f125, %f121, %f124;
	ld.global.f32 	%f126, [%rd11+44];
	add.f32 	%f127, %f123, %f126;
	ld.global.f32 	%f128, [%rd9+48];
	add.f32 	%f129, %f125, %f128;
	ld.global.f32 	%f130, [%rd11+48];
	add.f32 	%f131, %f127, %f130;
	ld.global.f32 	%f132, [%rd9+52];
	add.f32 	%f133, %f129, %f132;
	ld.global.f32 	%f134, [%rd11+52];
	add.f32 	%f135, %f131, %f134;
	ld.global.f32 	%f136, [%rd9+56];
	add.f32 	%f137, %f133, %f136;
	ld.global.f32 	%f138, [%rd11+56];
	add.f32 	%f139, %f135, %f138;
	ld.global.f32 	%f140, [%rd9+60];
	add.f32 	%f313, %f137, %f140;
	ld.global.f32 	%f141, [%rd11+60];
	add.f32 	%f314, %f139, %f141;
	add.s32 	%r106, %r106, 16;
	setp.ne.s32 	%p4, %r106, %r14;
	mov.u32 	%r108, %r14;
	@%p4 bra 	$L__BB0_5;
$L__BB0_6:
	setp.eq.s32 	%p5, %r10, 0;
	@%p5 bra 	$L__BB0_16;
	setp.lt.u32 	%p6, %r11, 7;
	@%p6 bra 	$L__BB0_9;
	add.s32 	%r83, %r17, %r108;
	mul.wide.s32 	%rd12, %r83, 4;
	add.s64 	%rd13, %rd2, %rd12;
	ld.global.f32 	%f143, [%rd13];
	add.f32 	%f144, %f313, %f143;
	add.s32 	%r84, %r18, %r108;
	mul.wide.s32 	%rd14, %r84, 4;
	add.s64 	%rd15, %rd1, %rd14;
	ld.global.f32 	%f145, [%rd15];
	add.f32 	%f146, %f314, %f145;
	ld.global.f32 	%f147, [%rd13+4];
	add.f32 	%f148, %f144, %f147;
	ld.global.f32 	%f149, [%rd15+4];
	add.f32 	%f150, %f146, %f149;
	ld.global.f32 	%f151, [%rd13+8];
	add.f32 	%f152, %f148, %f151;
	ld.global.f32 	%f153, [%rd15+8];
	add.f32 	%f154, %f150, %f153;
	ld.global.f32 	%f155, [%rd13+12];
	add.f32 	%f156, %f152, %f155;
	ld.global.f32 	%f157, [%rd15+12];
	add.f32 	%f158, %f154, %f157;
	ld.global.f32 	%f159, [%rd13+16];
	add.f32 	%f160, %f156, %f159;
	ld.global.f32 	%f161, [%rd15+16];
	add.f32 	%f162, %f158, %f161;
	ld.global.f32 	%f163, [%rd13+20];
	add.f32 	%f164, %f160, %f163;
	ld.global.f32 	%f165, [%rd15+20];
	add.f32 	%f166, %f162, %f165;
	ld.global.f32 	%f167, [%rd13+24];
	add.f32 	%f168, %f164, %f167;
	ld.global.f32 	%f169, [%rd15+24];
	add.f32 	%f170, %f166, %f169;
	ld.global.f32 	%f171, [%rd13+28];
	add.f32 	%f313, %f168, %f171;
	ld.global.f32 	%f172, [%rd15+28];
	add.f32 	%f314, %f170, %f172;
	add.s32 	%r108, %r108, 8;
$L__BB0_9:
	setp.eq.s32 	%p7, %r12, 0;
	@%p7 bra 	$L__BB0_16;
	setp.lt.u32 	%p8, %r13, 3;
	@%p8 bra 	$L__BB0_12;
	add.s32 	%r85, %r17, %r108;
	mul.wide.s32 	%rd16, %r85, 4;
	add.s64 	%rd17, %rd2, %rd16;
	ld.global.f32 	%f174, [%rd17];
	add.f32 	%f175, %f313, %f174;
	add.s32 	%r86, %r18, %r108;
	mul.wide.s32 	%rd18, %r86, 4;
	add.s64 	%rd19, %rd1, %rd18;
	ld.global.f32 	%f176, [%rd19];
	add.f32 	%f177, %f314, %f176;
	ld.global.f32 	%f178, [%rd17+4];
	add.f32 	%f179, %f175, %f178;
	ld.global.f32 	%f180, [%rd19+4];
	add.f32 	%f181, %f177, %f180;
	ld.global.f32 	%f182, [%rd17+8];
	add.f32 	%f183, %f179, %f182;
	ld.global.f32 	%f184, [%rd19+8];
	add.f32 	%f185, %f181, %f184;
	ld.global.f32 	%f186, [%rd17+12];
	add.f32 	%f313, %f183, %f186;
	ld.global.f32 	%f187, [%rd19+12];
	add.f32 	%f314, %f185, %f187;
	add.s32 	%r108, %r108, 4;
$L__BB0_12:
	setp.eq.s32 	%p9, %r15, 0;
	@%p9 bra 	$L__BB0_16;
	setp.eq.s32 	%p10, %r15, 1;
	add.s32 	%r87, %r17, %r108;
	mul.wide.s32 	%rd20, %r87, 4;
	add.s64 	%rd3, %rd2, %rd20;
	ld.global.f32 	%f188, [%rd3];
	add.f32 	%f313, %f313, %f188;
	add.s32 	%r88, %r18, %r108;
	mul.wide.s32 	%rd21, %r88, 4;
	add.s64 	%rd4, %rd1, %rd21;
	ld.global.f32 	%f189, [%rd4];
	add.f32 	%f314, %f314, %f189;
	@%p10 bra 	$L__BB0_16;
	setp.eq.s32 	%p11, %r15, 2;
	ld.global.f32 	%f190, [%rd3+4];
	add.f32 	%f313, %f313, %f190;
	ld.global.f32 	%f191, [%rd4+4];
	add.f32 	%f314, %f314, %f191;
	@%p11 bra 	$L__BB0_16;
	ld.global.f32 	%f192, [%rd3+8];
	add.f32 	%f313, %f313, %f192;
	ld.global.f32 	%f193, [%rd4+8];
	add.f32 	%f314, %f314, %f193;
$L__BB0_16:
	add.s32 	%r105, %r105, 1;
	setp.ne.s32 	%p12, %r105, %r51;
	@%p12 bra 	$L__BB0_3;
$L__BB0_17:
	setp.lt.s32 	%p13, %r51, 1;
	mul.lo.s32 	%r89, %r51, %r51;
	cvt.rn.f32.u32 	%f195, %r89;
	div.rn.f32 	%f33, %f313, %f195;
	div.rn.f32 	%f34, %f314, %f195;
	mov.f32 	%f341, 0f00000000;
	mov.f32 	%f342, %f341;
	mov.f32 	%f343, %f341;
	@%p13 bra 	$L__BB0_31;
	and.b32  	%r27, %r51, 7;
	and.b32  	%r28, %r51, 3;
	and.b32  	%r29, %r51, 2147483640;
	and.b32  	%r30, %r51, 1;
	neg.s32 	%r31, %r29;
	add.s32 	%r91, %r52, %r51;
	not.b32 	%r92, %r50;
	add.s32 	%r93, %r92, %r91;
	mad.lo.s32 	%r32, %r5, %r93, %r1;
	mov.f32 	%f343, 0f00000000;
	mov.b32 	%r110, 0;
	mov.f32 	%f342, %f343;
	mov.f32 	%f341, %f343;
$L__BB0_19:
	setp.lt.u32 	%p14, %r51, 8;
	add.s32 	%r95, %r110, %r6;
	mad.lo.s32 	%r34, %r95, %r53, %r7;
	add.s32 	%r96, %r110, %r8;
	mul.lo.s32 	%r35, %r96, %r53;
	add.s32 	%r36, %r35, %r9;
	mov.b32 	%r115, 0;
	@%p14 bra 	$L__BB0_22;
	add.s32 	%r111, %r32, %r35;
	mov.u32 	%r112, %r34;
	mov.u32 	%r113, %r31;
$L__BB0_21:
	.pragma "nounroll";
	mul.wide.s32 	%rd22, %r112, 4;
	add.s64 	%rd23, %rd2, %rd22;
	mul.wide.s32 	%rd24, %r111, 4;
	add.s64 	%rd25, %rd1, %rd24;
	ld.global.f32 	%f198, [%rd23];
	sub.f32 	%f199, %f198, %f33;
	ld.global.f32 	%f200, [%rd25];
	sub.f32 	%f201, %f200, %f34;
	fma.rn.f32 	%f202, %f199, %f201, %f341;
	fma.rn.f32 	%f203, %f199, %f199, %f342;
	fma.rn.f32 	%f204, %f201, %f201, %f343;
	ld.global.f32 	%f205, [%rd23+4];
	sub.f32 	%f206, %f205, %f33;
	ld.global.f32 	%f207, [%rd25+4];
	sub.f32 	%f208, %f207, %f34;
	fma.rn.f32 	%f209, %f206, %f208, %f202;
	fma.rn.f32 	%f210, %f206, %f206, %f203;
	fma.rn.f32 	%f211, %f208, %f208, %f204;
	ld.global.f32 	%f212, [%rd23+8];
	sub.f32 	%f213, %f212, %f33;
	ld.global.f32 	%f214, [%rd25+8];
	sub.f32 	%f215, %f214, %f34;
	fma.rn.f32 	%f216, %f213, %f215, %f209;
	fma.rn.f32 	%f217, %f213, %f213, %f210;
	fma.rn.f32 	%f218, %f215, %f215, %f211;
	ld.global.f32 	%f219, [%rd23+12];
	sub.f32 	%f220, %f219, %f33;
	ld.global.f32 	%f221, [%rd25+12];
	sub.f32 	%f222, %f221, %f34;
	fma.rn.f32 	%f223, %f220, %f222, %f216;
	fma.rn.f32 	%f224, %f220, %f220, %f217;
	fma.rn.f32 	%f225, %f222, %f222, %f218;
	ld.global.f32 	%f226, [%rd23+16];
	sub.f32 	%f227, %f226, %f33;
	ld.global.f32 	%f228, [%rd25+16];
	sub.f32 	%f229, %f228, %f34;
	fma.rn.f32 	%f230, %f227, %f229, %f223;
	fma.rn.f32 	%f231, %f227, %f227, %f224;
	fma.rn.f32 	%f232, %f229, %f229, %f225;
	ld.global.f32 	%f233, [%rd23+20];
	sub.f32 	%f234, %f233, %f33;
	ld.global.f32 	%f235, [%rd25+20];
	sub.f32 	%f236, %f235, %f34;
	fma.rn.f32 	%f237, %f234, %f236, %f230;
	fma.rn.f32 	%f238, %f234, %f234, %f231;
	fma.rn.f32 	%f239, %f236, %f236, %f232;
	ld.global.f32 	%f240, [%rd23+24];
	sub.f32 	%f241, %f240, %f33;
	ld.global.f32 	%f242, [%rd25+24];
	sub.f32 	%f243, %f242, %f34;
	fma.rn.f32 	%f244, %f241, %f243, %f237;
	fma.rn.f32 	%f245, %f241, %f241, %f238;
	fma.rn.f32 	%f246, %f243, %f243, %f239;
	ld.global.f32 	%f247, [%rd23+28];
	sub.f32 	%f248, %f247, %f33;
	ld.global.f32 	%f249, [%rd25+28];
	sub.f32 	%f250, %f249, %f34;
	fma.rn.f32 	%f341, %f248, %f250, %f244;
	fma.rn.f32 	%f342, %f248, %f248, %f245;
	fma.rn.f32 	%f343, %f250, %f250, %f246;
	add.s32 	%r113, %r113, 8;
	add.s32 	%r112, %r112, 8;
	add.s32 	%r111, %r111, 8;
	setp.ne.s32 	%p15, %r113, 0;
	mov.u32 	%r115, %r29;
	@%p15 bra 	$L__BB0_21;
$L__BB0_22:
	setp.eq.s32 	%p16, %r27, 0;
	@%p16 bra 	$L__BB0_30;
	add.s32 	%r97, %r27, -1;
	setp.lt.u32 	%p17, %r97, 3;
	@%p17 bra 	$L__BB0_25;
	add.s32 	%r98, %r34, %r115;
	mul.wide.s32 	%rd26, %r98, 4;
	add.s64 	%rd27, %rd2, %rd26;
	ld.global.f32 	%f252, [%rd27];
	sub.f32 	%f253, %f252, %f33;
	add.s32 	%r99, %r36, %r115;
	mul.wide.s32 	%rd28, %r99, 4;
	add.s64 	%rd29, %rd1, %rd28;
	ld.global.f32 	%f254, [%rd29];
	sub.f32 	%f255, %f254, %f34;
	fma.rn.f32 	%f256, %f253, %f255, %f341;
	fma.rn.f32 	%f257, %f253, %f253, %f342;
	fma.rn.f32 	%f258, %f255, %f255, %f343;
	ld.global.f32 	%f259, [%rd27+4];
	sub.f32 	%f260, %f259, %f33;
	ld.global.f32 	%f261, [%rd29+4];
	sub.f32 	%f262, %f261, %f34;
	fma.rn.f32 	%f263, %f260, %f262, %f256;
	fma.rn.f32 	%f264, %f260, %f260, %f257;
	fma.rn.f32 	%f265, %f262, %f262, %f258;
	ld.global.f32 	%f266, [%rd27+8];
	sub.f32 	%f267, %f266, %f33;
	ld.global.f32 	%f268, [%rd29+8];
	sub.f32 	%f269, %f268, %f34;
	fma.rn.f32 	%f270, %f267, %f269, %f263;
	fma.rn.f32 	%f271, %f267, %f267, %f264;
	fma.rn.f32 	%f272, %f269, %f269, %f265;
	ld.global.f32 	%f273, [%rd27+12];
	sub.f32 	%f274, %f273, %f33;
	ld.global.f32 	%f275, [%rd29+12];
	sub.f32 	%f276, %f275, %f34;
	fma.rn.f32 	%f341, %f274, %f276, %f270;
	fma.rn.f32 	%f342, %f274, %f274, %f271;
	fma.rn.f32 	%f343, %f276, %f276, %f272;
	add.s32 	%r115, %r115, 4;
$L__BB0_25:
	setp.eq.s32 	%p18, %r28, 0;
	@%p18 bra 	$L__BB0_30;
	setp.eq.s32 	%p19, %r28, 1;
	@%p19 bra 	$L__BB0_28;
	add.s32 	%r100, %r34, %r115;
	mul.wide.s32 	%rd30, %r100, 4;
	add.s64 	%rd31, %rd2, %rd30;
	ld.global.f32 	%f278, [%rd31];
	sub.f32 	%f279, %f278, %f33;
	add.s32 	%r101, %r36, %r115;
	mul.wide.s32 	%rd32, %r101, 4;
	add.s64 	%rd33, %rd1, %rd32;
	ld.global.f32 	%f280, [%rd33];
	sub.f32 	%f281, %f280, %f34;
	fma.rn.f32 	%f282, %f279, %f281, %f341;
	fma.rn.f32 	%f283, %f279, %f279, %f342;
	fma.rn.f32 	%f284, %f281, %f281, %f343;
	ld.global.f32 	%f285, [%rd31+4];
	sub.f32 	%f286, %f285, %f33;
	ld.global.f32 	%f287, [%rd33+4];
	sub.f32 	%f288, %f287, %f34;
	fma.rn.f32 	%f341, %f286, %f288, %f282;
	fma.rn.f32 	%f342, %f286, %f286, %f283;
	fma.rn.f32 	%f343, %f288, %f288, %f284;
	add.s32 	%r115, %r115, 2;
$L__BB0_28:
	setp.eq.s32 	%p20, %r30, 0;
	@%p20 bra 	$L__BB0_30;
	add.s32 	%r102, %r34, %r115;
	mul.wide.s32 	%rd34, %r102, 4;
	add.s64 	%rd35, %rd2, %rd34;
	ld.global.f32 	%f289, [%rd35];
	sub.f32 	%f290, %f289, %f33;
	add.s32 	%r103, %r36, %r115;
	mul.wide.s32 	%rd36, %r103, 4;
	add.s64 	%rd37, %rd1, %rd36;
	ld.global.f32 	%f291, [%rd37];
	sub.f32 	%f292, %f291, %f34;
	fma.rn.f32 	%f341, %f290, %f292, %f341;
	fma.rn.f32 	%f342, %f290, %f290, %f342;
	fma.rn.f32 	%f343, %f292, %f292, %f343;
$L__BB0_30:
	add.s32 	%r110, %r110, 1;
	setp.ne.s32 	%p21, %r110, %r51;
	@%p21 bra 	$L__BB0_19;
$L__BB0_31:
	sqrt.rn.f32 	%f293, %f342;
	sqrt.rn.f32 	%f294, %f343;
	mul.f32 	%f295, %f293, %f294;
	div.rn.f32 	%f296, %f341, %f295;
	mad.lo.s32 	%r104, %r64, %r61, %r1;
	cvta.to.global.u64 	%rd38, %rd5;
	mul.wide.s32 	%rd39, %r104, 4;
	add.s64 	%rd40, %rd38, %rd39;
	st.global.f32 	[%rd40], %f296;
$L__BB0_32:
	ret;

}
	// .globl	_Z11CuGetVectorPfS_S_iii
.visible .entry _Z11CuGetVectorPfS_S_iii(
	.param .u64 .ptr .align 1 _Z11CuGetVectorPfS_S_iii_param_0,
	.param .u64 .ptr .align 1 _Z11CuGetVectorPfS_S_iii_param_1,
	.param .u64 .ptr .align 1 _Z11CuGetVectorPfS_S_iii_param_2,
	.param .u32 _Z11CuGetVectorPfS_S_iii_param_3,
	.param .u32 _Z11CuGetVectorPfS_S_iii_param_4,
	.param .u32 _Z11CuGetVectorPfS_S_iii_param_5
)
{
	.reg .pred 	%p<74>;
	.reg .b32 	%r<185>;
	.reg .b32 	%f<104>;
	.reg .b64 	%rd<27>;
	.reg .b64 	%fd<48>;

	ld.param.u64 	%rd5, [_Z11CuGetVectorPfS_S_iii_param_0];
	ld.param.u64 	%rd6, [_Z11CuGetVectorPfS_S_iii_param_1];
	ld.param.u64 	%rd7, [_Z11CuGetVectorPfS_S_iii_param_2];
	ld.param.u32 	%r58, [_Z11CuGetVectorPfS_S_iii_param_3];
	ld.param.u32 	%r56, [_Z11CuGetVectorPfS_S_iii_param_4];
	ld.param.u32 	%r57, [_Z11CuGetVectorPfS_S_iii_param_5];
	cvta.to.global.u64 	%rd1, %rd6;
	cvta.to.global.u64 	%rd2, %rd5;
	cvta.to.global.u64 	%rd3, %rd7;
	mov.u32 	%r60, %ctaid.x;
	mov.u32 	%r61, %ntid.x;
	mov.u32 	%r62, %tid.x;
	mad.lo.s32 	%r1, %r60, %r61, %r62;
	mov.u32 	%r63, %ctaid.y;
	mov.u32 	%r64, %ntid.y;
	mov.u32 	%r65, %tid.y;
	mad.lo.s32 	%r66, %r63, %r64, %r65;
	add.s32 	%r3, %r58, -1;
	max.s32 	%r67, %r1, %r66;
	setp.ge.s32 	%p1, %r67, %r3;
	@%p1 bra 	$L__BB1_25;
	setp.lt.s32 	%p2, %r56, 1;
	mov.b32 	%r181, 0;
	mov.u32 	%r182, %r181;
	@%p2 bra 	$L__BB1_18;
	mul.lo.s32 	%r4, %r56, %r3;
	mul.lo.s32 	%r5, %r56, %r66;
	mul.lo.s32 	%r6, %r56, %r1;
	and.b32  	%r7, %r56, 15;
	and.b32  	%r8, %r56, 7;
	add.s32 	%r9, %r8, -1;
	and.b32  	%r10, %r56, 2147483632;
	and.b32  	%r11, %r56, 3;
	mov.f32 	%f102, 0f00000000;
	mov.b32 	%r160, 0;
	mov.u32 	%r182, %r160;
	mov.u32 	%r181, %r160;
$L__BB1_3:
	setp.lt.u32 	%p3, %r56, 16;
	add.s32 	%r15, %r160, %r5;
	mad.lo.s32 	%r16, %r4, %r15, %r6;
	mov.b32 	%r173, 0;
	@%p3 bra 	$L__BB1_6;
	mov.b32 	%r163, 0;
$L__BB1_5:
	.pragma "nounroll";
	add.s32 	%r73, %r16, %r163;
	mul.wide.s32 	%rd8, %r73, 4;
	add.s64 	%rd9, %rd3, %rd8;
	ld.global.f32 	%f25, [%rd9];
	setp.gt.f32 	%p4, %f25, %f102;
	add.s32 	%r74, %r163, %r6;
	selp.b32 	%r75, %r74, %r181, %p4;
	selp.f32 	%f26, %f25, %f102, %p4;
	ld.global.f32 	%f27, [%rd9+4];
	setp.gt.f32 	%p5, %f27, %f26;
	add.s32 	%r76, %r74, 1;
	selp.b32 	%r77, %r76, %r75, %p5;
	or.pred  	%p6, %p4, %p5;
	selp.f32 	%f28, %f27, %f26, %p5;
	ld.global.f32 	%f29, [%rd9+8];
	setp.gt.f32 	%p8, %f29, %f28;
	add.s32 	%r78, %r74, 2;
	selp.b32 	%r79, %r78, %r77, %p8;
	selp.f32 	%f30, %f29, %f28, %p8;
	ld.global.f32 	%f31, [%rd9+12];
	setp.gt.f32 	%p9, %f31, %f30;
	add.s32 	%r80, %r74, 3;
	selp.b32 	%r81, %r80, %r79, %p9;
	or.pred  	%p10, %p8, %p9;
	selp.f32 	%f32, %f31, %f30, %p9;
	ld.global.f32 	%f33, [%rd9+16];
	setp.gt.f32 	%p12, %f33, %f32;
	add.s32 	%r82, %r74, 4;
	selp.b32 	%r83, %r82, %r81, %p12;
	selp.f32 	%f34, %f33, %f32, %p12;
	ld.global.f32 	%f35, [%rd9+20];
	setp.gt.f32 	%p13, %f35, %f34;
	add.s32 	%r84, %r74, 5;
	selp.b32 	%r85, %r84, %r83, %p13;
	or.pred  	%p14, %p12, %p13;
	selp.f32 	%f36, %f35, %f34, %p13;
	ld.global.f32 	%f37, [%rd9+24];
	setp.gt.f32 	%p16, %f37, %f36;
	add.s32 	%r86, %r74, 6;
	selp.b32 	%r87, %r86, %r85, %p16;
	selp.f32 	%f38, %f37, %f36, %p16;
	ld.global.f32 	%f39, [%rd9+28];
	setp.gt.f32 	%p17, %f39, %f38;
	add.s32 	%r88, %r74, 7;
	selp.b32 	%r89, %r88, %r87, %p17;
	or.pred  	%p18, %p16, %p17;
	selp.f32 	%f40, %f39, %f38, %p17;
	ld.global.f32 	%f41, [%rd9+32];
	setp.gt.f32 	%p20, %f41, %f40;
	add.s32 	%r90, %r74, 8;
	selp.b32 	%r91, %r90, %r89, %p20;
	selp.f32 	%f42, %f41, %f40, %p20;
	ld.global.f32 	%f43, [%rd9+36];
	setp.gt.f32 	%p21, %f43, %f42;
	add.s32 	%r92, %r74, 9;
	selp.b32 	%r93, %r92, %r91, %p21;
	or.pred  	%p22, %p20, %p21;
	selp.f32 	%f44, %f43, %f42, %p21;
	ld.global.f32 	%f45, [%rd9+40];
	setp.gt.f32 	%p24, %f45, %f44;
	add.s32 	%r94, %r74, 10;
	selp.b32 	%r95, %r94, %r93, %p24;
	selp.f32 	%f46, %f45, %f44, %p24;
	ld.global.f32 	%f47, [%rd9+44];
	setp.gt.f32 	%p25, %f47, %f46;
	add.s32 	%r96, %r74, 11;
	selp.b32 	%r97, %r96, %r95, %p25;
	or.pred  	%p26, %p24, %p25;
	selp.f32 	%f48, %f47, %f46, %p25;
	ld.global.f32 	%f49, [%rd9+48];
	setp.gt.f32 	%p28, %f49, %f48;
	add.s32 	%r98, %r74, 12;
	selp.b32 	%r99, %r98, %r97, %p28;
	selp.f32 	%f50, %f49, %f48, %p28;
	ld.global.f32 	%f51, [%rd9+52];
	setp.gt.f32 	%p29, %f51, %f50;
	add.s32 	%r100, %r74, 13;
	selp.b32 	%r101, %r100, %r99, %p29;
	or.pred  	%p30, %p28, %p29;
	selp.f32 	%f52, %f51, %f50, %p29;
	ld.global.f32 	%f53, [%rd9+56];
	setp.gt.f32 	%p32, %f53, %f52;
	add.s32 	%r102, %r74, 14;
	selp.b32 	%r103, %r102, %r101, %p32;
	selp.f32 	%f54, %f53, %f52, %p32;
	ld.global.f32 	%f55, [%rd9+60];
	setp.gt.f32 	%p33, %f55, %f54;
	add.s32 	%r104, %r74, 15;
	selp.b32 	%r181, %r104, %r103, %p33;
	selp.b32 	%r105, %r15, %r182, %p6;
	selp.b32 	%r106, %r15, %r105, %p10;
	selp.b32 	%r107, %r15, %r106, %p14;
	selp.b32 	%r108, %r15, %r107, %p18;
	selp.b32 	%r109, %r15, %r108, %p22;
	selp.b32 	%r110, %r15, %r109, %p26;
	selp.b32 	%r111, %r15, %r110, %p30;
	selp.b32 	%r112, %r15, %r111, %p33;
	selp.b32 	%r182, %r15, %r112, %p32;
	selp.f32 	%f102, %f55, %f54, %p33;
	add.s32 	%r163, %r163, 16;
	setp.ne.s32 	%p34, %r163, %r10;
	mov.u32 	%r173, %r10;
	@%p34 bra 	$L__BB1_5;
$L__BB1_6:
	setp.eq.s32 	%p35, %r7, 0;
	@%p35 bra 	$L__BB1_17;
	add.s32 	%r114, %r7, -1;
	setp.lt.u32 	%p36, %r114, 7;
	@%p36 bra 	$L__BB1_9;
	add.s32 	%r115, %r16, %r173;
	mul.wide.s32 	%rd10, %r115, 4;
	add.s64 	%rd11, %rd3, %rd10;
	ld.global.f32 	%f57, [%rd11];
	setp.gt.f32 	%p37, %f57, %f102;
	add.s32 	%r116, %r173, %r6;
	selp.b32 	%r117, %r116, %r181, %p37;
	selp.f32 	%f58, %f57, %f102, %p37;
	ld.global.f32 	%f59, [%rd11+4];
	setp.gt.f32 	%p38, %f59, %f58;
	add.s32 	%r118, %r116, 1;
	selp.b32 	%r119, %r118, %r117, %p38;
	or.pred  	%p39, %p37, %p38;
	selp.f32 	%f60, %f59, %f58, %p38;
	ld.global.f32 	%f61, [%rd11+8];
	setp.gt.f32 	%p41, %f61, %f60;
	add.s32 	%r120, %r116, 2;
	selp.b32 	%r121, %r120, %r119, %p41;
	selp.f32 	%f62, %f61, %f60, %p41;
	ld.global.f32 	%f63, [%rd11+12];
	setp.gt.f32 	%p42, %f63, %f62;
	add.s32 	%r122, %r116, 3;
	selp.b32 	%r123, %r122, %r121, %p42;
	or.pred  	%p43, %p41, %p42;
	selp.f32 	%f64, %f63, %f62, %p42;
	ld.global.f32 	%f65, [%rd11+16];
	setp.gt.f32 	%p45, %f65, %f64;
	add.s32 	%r124, %r116, 4;
	selp.b32 	%r125, %r124, %r123, %p45;
	selp.f32 	%f66, %f65, %f64, %p45;
	ld.global.f32 	%f67, [%rd11+20];
	setp.gt.f32 	%p46, %f67, %f66;
	add.s32 	%r126, %r116, 5;
	selp.b32 	%r127, %r126, %r125, %p46;
	or.pred  	%p47, %p45, %p46;
	selp.f32 	%f68, %f67, %f66, %p46;
	ld.global.f32 	%f69, [%rd11+24];
	setp.gt.f32 	%p49, %f69, %f68;
	add.s32 	%r128, %r116, 6;
	selp.b32 	%r129, %r128, %r127, %p49;
	selp.f32 	%f70, %f69, %f68, %p49;
	ld.global.f32 	%f71, [%rd11+28];
	setp.gt.f32 	%p50, %f71, %f70;
	add.s32 	%r130, %r116, 7;
	selp.b32 	%r181, %r130, %r129, %p50;
	selp.b32 	%r131, %r15, %r182, %p39;
	selp.b32 	%r132, %r15, %r131, %p43;
	selp.b32 	%r133, %r15, %r132, %p47;
	selp.b32 	%r134, %r15, %r133, %p50;
	selp.b32 	%r182, %r15, %r134, %p49;
	selp.f32 	%f102, %f71, %f70, %p50;
	add.s32 	%r173, %r173, 8;
$L__BB1_9:
	setp.eq.s32 	%p51, %r8, 0;
	@%p51 bra 	$L__BB1_17;
	setp.lt.u32 	%p52, %r9, 3;
	@%p52 bra 	$L__BB1_12;
	add.s32 	%r136, %r16, %r173;
	mul.wide.s32 	%rd12, %r136, 4;
	add.s64 	%rd13, %rd3, %rd12;
	ld.global.f32 	%f73, [%rd13];
	setp.gt.f32 	%p53, %f73, %f102;
	add.s32 	%r137, %r173, %r6;
	selp.b32 	%r138, %r137, %r181, %p53;
	selp.f32 	%f74, %f73, %f102, %p53;
	ld.global.f32 	%f75, [%rd13+4];
	setp.gt.f32 	%p54, %f75, %f74;
	add.s32 	%r139, %r137, 1;
	selp.b32 	%r140, %r139, %r138, %p54;
	or.pred  	%p55, %p53, %p54;
	selp.f32 	%f76, %f75, %f74, %p54;
	ld.global.f32 	%f77, [%rd13+8];
	setp.gt.f32 	%p57, %f77, %f76;
	add.s32 	%r141, %r137, 2;
	selp.b32 	%r142, %r141, %r140, %p57;
	selp.f32 	%f78, %f77, %f76, %p57;
	ld.global.f32 	%f79, [%rd13+12];
	setp.gt.f32 	%p58, %f79, %f78;
	add.s32 	%r143, %r137, 3;
	selp.b32 	%r181, %r143, %r142, %p58;
	selp.b32 	%r144, %r15, %r182, %p55;
	selp.b32 	%r145, %r15, %r144, %p58;
	selp.b32 	%r182, %r15, %r145, %p57;
	selp.f32 	%f102, %f79, %f78, %p58;
	add.s32 	%r173, %r173, 4;
$L__BB1_12:
	setp.eq.s32 	%p59, %r11, 0;
	@%p59 bra 	$L__BB1_17;
	setp.eq.s32 	%p60, %r11, 1;
	add.s32 	%r146, %r16, %r173;
	mul.wide.s32 	%rd14, %r146, 4;
	add.s64 	%rd4, %rd3, %rd14;
	ld.global.f32 	%f80, [%rd4];
	setp.gt.f32 	%p61, %f80, %f102;
	add.s32 	%r44, %r173, %r6;
	selp.b32 	%r181, %r44, %r181, %p61;
	selp.b32 	%r182, %r15, %r182, %p61;
	selp.f32 	%f102, %f80, %f102, %p61;
	@%p60 bra 	$L__BB1_17;
	setp.eq.s32 	%p62, %r11, 2;
	ld.global.f32 	%f81, [%rd4+4];
	setp.gt.f32 	%p63, %f81, %f102;
	add.s32 	%r147, %r44, 1;
	selp.b32 	%r181, %r147, %r181, %p63;
	selp.b32 	%r182, %r15, %r182, %p63;
	selp.f32 	%f102, %f81, %f102, %p63;
	@%p62 bra 	$L__BB1_17;
	ld.global.f32 	%f14, [%rd4+8];
	setp.leu.f32 	%p64, %f14, %f102;
	@%p64 bra 	$L__BB1_17;
	add.s32 	%r181, %r44, 2;
	mov.u32 	%r182, %r15;
	mov.f32 	%f102, %f14;
$L__BB1_17:
	add.s32 	%r160, %r160, 1;
	setp.ne.s32 	%p65, %r160, %r56;
	@%p65 bra 	$L__BB1_3;
$L__BB1_18:
	setp.eq.s32 	%p66, %r181, 0;
	setp.eq.s32 	%p67, %r182, 0;
	or.pred  	%p68, %p66, %p67;
	@%p68 bra 	$L__BB1_20;
	mul.lo.s32 	%r55, %r56, %r3;
	add.s32 	%r148, %r55, -1;
	setp.ne.s32 	%p69, %r181, %r148;
	setp.ne.s32 	%p70, %r182, %r148;
	and.pred  	%p71, %p69, %p70;
	@%p71 bra 	$L__BB1_21;
$L__BB1_20:
	cvt.rn.f32.s32 	%f89, %r181;
	cvt.f64.f32 	%fd38, %f89;
	cvt.rn.f32.s32 	%f90, %r57;
	cvt.f64.f32 	%fd39, %f90;
	mul.f64 	%fd40, %fd39, 0d3FE0000000000000;
	sub.f64 	%fd41, %fd38, %fd40;
	mul.lo.s32 	%r157, %r56, %r1;
	cvt.rn.f64.s32 	%fd42, %r157;
	sub.f64 	%fd43, %fd41, %fd42;
	cvt.rn.f32.f64 	%f91, %fd43;
	mad.lo.s32 	%r158, %r3, %r66, %r1;
	mul.wide.s32 	%rd24, %r158, 4;
	add.s64 	%rd25, %rd2, %rd24;
	st.global.f32 	[%rd25], %f91;
	cvt.rn.f32.s32 	%f92, %r182;
	cvt.f64.f32 	%fd44, %f92;
	sub.f64 	%fd45, %fd44, %fd40;
	mul.lo.s32 	%r159, %r56, %r66;
	cvt.rn.f64.s32 	%fd46, %r159;
	sub.f64 	%fd47, %fd45, %fd46;
	cvt.rn.f32.f64 	%f93, %fd47;
	add.s64 	%rd26, %rd1, %rd24;
	st.global.f32 	[%rd26], %f93;
	bra.uni 	$L__BB1_25;
$L__BB1_21:
	mul.lo.s32 	%r149, %r182, %r55;
	add.s32 	%r150, %r149, %r181;
	add.s32 	%r151, %r150, %r55;
	mul.wide.s32 	%rd15, %r151, 4;
	add.s64 	%rd16, %rd3, %rd15;
	ld.global.f32 	%f16, [%rd16];
	mul.wide.s32 	%rd17, %r150, 4;
	add.s64 	%rd18, %rd3, %rd17;
	ld.global.f32 	%f103, [%rd18];
	sub.s32 	%r152, %r149, %r55;
	add.s32 	%r153, %r152, %r181;
	mul.wide.s32 	%rd19, %r153, 4;
	add.s64 	%rd20, %rd3, %rd19;
	ld.global.f32 	%f18, [%rd20];
	ld.global.f32 	%f19, [%rd18+4];
	ld.global.f32 	%f20, [%rd18+-4];
	cvt.f64.f32 	%fd1, %f16;
	cvt.f64.f32 	%fd2, %f103;
	add.f64 	%fd3, %fd2, %fd2;
	sub.f64 	%fd5, %fd1, %fd3;
	cvt.f64.f32 	%fd4, %f18;
	add.f64 	%fd6, %fd5, %fd4;
	setp.eq.f64 	%p72, %fd6, 0d0000000000000000;
	@%p72 bra 	$L__BB1_23;
	cvt.f64.f32 	%fd7, %f19;
	sub.f64 	%fd8, %fd7, %fd3;
	cvt.f64.f32 	%fd9, %f20;
	add.f64 	%fd10, %fd8, %fd9;
	setp.neu.f64 	%p73, %fd10, 0d0000000000000000;
	@%p73 bra 	$L__BB1_24;
$L__BB1_23:
	add.f64 	%fd11, %fd2, 0d3EE4F8B588E368F1;
	cvt.rn.f32.f64 	%f103, %fd11;
$L__BB1_24:
	cvt.rn.f32.s32 	%f82, %r181;
	cvt.f64.f32 	%fd12, %f82;
	sub.f32 	%f83, %f19, %f20;
	cvt.f64.f32 	%fd13, %f83;
	cvt.f64.f32 	%fd14, %f19;
	cvt.f64.f32 	%fd15, %f103;
	add.f64 	%fd16, %fd15, %fd15;
	sub.f64 	%fd17, %fd14, %fd16;
	cvt.f64.f32 	%fd18, %f20;
	add.f64 	%fd19, %fd17, %fd18;
	div.rn.f64 	%fd20, %fd13, %fd19;
	mul.f64 	%fd21, %fd20, 0d3FE0000000000000;
	sub.f64 	%fd22, %fd12, %fd21;
	cvt.rn.f32.s32 	%f84, %r57;
	cvt.f64.f32 	%fd23, %f84;
	mul.f64 	%fd24, %fd23, 0d3FE0000000000000;
	sub.f64 	%fd25, %fd22, %fd24;
	mul.lo.s32 	%r154, %r56, %r1;
	cvt.rn.f64.s32 	%fd26, %r154;
	sub.f64 	%fd27, %fd25, %fd26;
	cvt.rn.f32.f64 	%f85, %fd27;
	mad.lo.s32 	%r155, %r3, %r66, %r1;
	mul.wide.s32 	%rd21, %r155, 4;
	add.s64 	%rd22, %rd2, %rd21;
	st.global.f32 	[%rd22], %f85;
	cvt.rn.f32.s32 	%f86, %r182;
	cvt.f64.f32 	%fd28, %f86;
	sub.f32 	%f87, %f16, %f18;
	cvt.f64.f32 	%fd29, %f87;
	sub.f64 	%fd30, %fd1, %fd16;
	add.f64 	%fd31, %fd30, %fd4;
	div.rn.f64 	%fd32, %fd29, %fd31;
	mul.f64 	%fd33, %fd32, 0d3FE0000000000000;
	sub.f64 	%fd34, %fd28, %fd33;
	sub.f64 	%fd35, %fd34, %fd24;
	mul.lo.s32 	%r156, %r56, %r66;
	cvt.rn.f64.s32 	%fd36, %r156;
	sub.f64 	%fd37, %fd35, %fd36;
	cvt.rn.f32.f64 	%f88, %fd37;
	add.s64 	%rd23, %rd1, %rd21;
	st.global.f32 	[%rd23], %f88;
$L__BB1_25:
	ret;

}
	// .globl	_Z14CuErrorCorrectPfS_ii
.visible .entry _Z14CuErrorCorrectPfS_ii(
	.param .u64 .ptr .align 1 _Z14CuErrorCorrectPfS_ii_param_0,
	.param .u64 .ptr .align 1 _Z14CuErrorCorrectPfS_ii_param_1,
	.param .u32 _Z14CuErrorCorrectPfS_ii_param_2,
	.param .u32 _Z14CuErrorCorrectPfS_ii_param_3
)
{
	.reg .pred 	%p<35>;
	.reg .b32 	%r<31>;
	.reg .b32 	%f<34>;
	.reg .b64 	%rd<25>;

	ld.param.u64 	%rd5, [_Z14CuErrorCorrectPfS_ii_param_0];
	ld.param.u64 	%rd4, [_Z14CuErrorCorrectPfS_ii_param_1];
	ld.param.u32 	%r11, [_Z14CuErrorCorrectPfS_ii_param_2];
	ld.param.u32 	%r12, [_Z14CuErrorCorrectPfS_ii_param_3];
	cvta.to.global.u64 	%rd1, %rd5;
	mov.u32 	%r13, %ctaid.x;
	mov.u32 	%r14, %ntid.x;
	mov.u32 	%r15, %tid.x;
	mad.lo.s32 	%r1, %r13, %r14, %r15;
	mov.u32 	%r16, %ctaid.y;
	mov.u32 	%r17, %ntid.y;
	mov.u32 	%r18, %tid.y;
	mad.lo.s32 	%r19, %r16, %r17, %r18;
	add.s32 	%r3, %r12, -1;
	mul.lo.s32 	%r20, %r3, %r11;
	max.s32 	%r22, %r1, %r19;
	setp.ge.s32 	%p9, %r22, %r20;
	@%p9 bra 	$L__BB2_21;
	div.s32 	%r4, %r1, %r11;
	div.s32 	%r5, %r19, %r11;
	setp.eq.s32 	%p12, %r4, 0;
	mov.pred 	%p29, 0;
	mov.pred 	%p28, -1;
	mov.pred 	%p30, %p28;
	mov.pred 	%p31, %p28;
	mov.pred 	%p32, %p28;
	mov.pred 	%p33, %p28;
	mov.pred 	%p34, %p29;
	@%p12 bra 	$L__BB2_5;
	add.s32 	%r6, %r12, -2;
	setp.eq.s32 	%p15, %r4, %r6;
	mov.pred 	%p30, 0;
	mov.pred 	%p28, -1;
	mov.pred 	%p29, %p28;
	mov.pred 	%p31, %p30;
	mov.pred 	%p32, %p30;
	mov.pred 	%p34, %p28;
	@%p15 bra 	$L__BB2_5;
	setp.eq.s32 	%p18, %r5, 0;
	mov.pred 	%p32, 0;
	mov.pred 	%p28, -1;
	mov.pred 	%p30, %p28;
	mov.pred 	%p31, %p28;
	mov.pred 	%p33, %p32;
	mov.pred 	%p34, %p32;
	@%p18 bra 	$L__BB2_5;
	setp.ne.s32 	%p28, %r5, %r6;
	mov.pred 	%p30, -1;
	mov.pred 	%p29, %p28;
	mov.pred 	%p31, %p28;
	mov.pred 	%p32, %p30;
	mov.pred 	%p33, %p30;
	mov.pred 	%p34, %p30;
$L__BB2_5:
	mul.lo.s32 	%r7, %r11, %r19;
	mul.lo.s32 	%r23, %r3, %r7;
	add.s32 	%r8, %r23, %r1;
	cvta.to.global.u64 	%rd6, %rd4;
	mul.wide.s32 	%rd7, %r8, 4;
	add.s64 	%rd2, %rd6, %rd7;
	mov.b32 	%r24, 0;
	st.global.u32 	[%rd2], %r24;
	sub.s32 	%r25, %r23, %r7;
	add.s32 	%r9, %r25, %r1;
	mov.f32 	%f28, 0f00000000;
	not.pred 	%p20, %p34;
	@%p20 bra 	$L__BB2_7;
	sub.s32 	%r26, %r9, %r11;
	mul.wide.s32 	%rd8, %r26, 4;
	add.s64 	%rd9, %rd1, %rd8;
	ld.global.f32 	%f17, [%rd9];
	add.f32 	%f28, %f17, 0f00000000;
	st.global.f32 	[%rd2], %f28;
$L__BB2_7:
	not.pred 	%p21, %p33;
	@%p21 bra 	$L__BB2_9;
	mul.wide.s32 	%rd10, %r9, 4;
	add.s64 	%rd11, %rd1, %rd10;
	ld.global.f32 	%f18, [%rd11];
	add.f32 	%f28, %f18, %f28;
	st.global.f32 	[%rd2], %f28;
$L__BB2_9:
	not.pred 	%p22, %p32;
	@%p22 bra 	$L__BB2_11;
	add.s32 	%r27, %r9, %r11;
	mul.wide.s32 	%rd12, %r27, 4;
	add.s64 	%rd13, %rd1, %rd12;
	ld.global.f32 	%f19, [%rd13];
	add.f32 	%f28, %f19, %f28;
	st.global.f32 	[%rd2], %f28;
$L__BB2_11:
	setp.eq.s32 	%p23, %r4, 0;
	@%p23 bra 	$L__BB2_13;
	sub.s32 	%r28, %r8, %r11;
	mul.wide.s32 	%rd14, %r28, 4;
	add.s64 	%rd15, %rd1, %rd14;
	ld.global.f32 	%f20, [%rd15];
	add.f32 	%f28, %f20, %f28;
	st.global.f32 	[%rd2], %f28;
$L__BB2_13:
	add.s64 	%rd3, %rd1, %rd7;
	ld.global.f32 	%f21, [%rd3];
	add.f32 	%f32, %f21, %f28;
	st.global.f32 	[%rd2], %f32;
	not.pred 	%p24, %p30;
	@%p24 bra 	$L__BB2_15;
	mul.wide.s32 	%rd17, %r11, 4;
	add.s64 	%rd18, %rd3, %rd17;
	ld.global.f32 	%f22, [%rd18];
	add.f32 	%f32, %f22, %f32;
	st.global.f32 	[%rd2], %f32;
$L__BB2_15:
	add.s32 	%r10, %r8, %r7;
	not.pred 	%p25, %p29;
	@%p25 bra 	$L__BB2_17;
	sub.s32 	%r29, %r10, %r11;
	mul.wide.s32 	%rd19, %r29, 4;
	add.s64 	%rd20, %rd1, %rd19;
	ld.global.f32 	%f23, [%rd20];
	add.f32 	%f32, %f23, %f32;
	st.global.f32 	[%rd2], %f32;
$L__BB2_17:
	not.pred 	%p26, %p28;
	@%p26 bra 	$L__BB2_19;
	mul.wide.s32 	%rd21, %r7, 4;
	add.s64 	%rd22, %rd3, %rd21;
	ld.global.f32 	%f24, [%rd22];
	add.f32 	%f32, %f24, %f32;
	st.global.f32 	[%rd2], %f32;
$L__BB2_19:
	not.pred 	%p27, %p31;
	@%p27 bra 	$L__BB2_21;
	add.s32 	%r30, %r10, %r11;
	mul.wide.s32 	%rd23, %r30, 4;
	add.s64 	%rd24, %rd1, %rd23;
	ld.global.f32 	%f25, [%rd24];
	add.f32 	%f26, %f25, %f32;
	st.global.f32 	[%rd2], %f26;
$L__BB2_21:
	ret;

}


// ===== COMPILED SASS (sm_100) =====

	.target	sm_100

	.elftype	@"ET_EXEC"


//--------------------- .note.nv.tkinfo           --------------------------
	.section	.note.nv.tkinfo,"",@"SHT_NOTE"
	.sectionflags	@"SHF_NOTE_NV_TKINFO"
	.tkinfo
        /*0018*/ 	.word	0x00000002
        /*0030*/ 	.string	""
        /*0030*/ 	.string	"ptxas"
        /*0030*/ 	.string	"Cuda compilation tools, release 13.0, V13.0.88"
        /*0030*/ 	.string	"Build cuda_13.0.r13.0/compiler.36424714_0"
        /*0030*/ 	.string	"-arch sm_100 -m 64 "



//--------------------- .note.nv.cuinfo           --------------------------
	.section	.note.nv.cuinfo,"",@"SHT_NOTE"
	.sectionflags	@"SHF_NOTE_NV_CUINFO"
        /*0018*/ 	.short	0x0002
        /*001a*/ 	.short	0x0064
        /*001c*/ 	.short	0x0082
	.zero		2


//--------------------- .nv.info                  --------------------------
	.section	.nv.info,"",@"SHT_CUDA_INFO"
	.align	4


	//----- nvinfo : EIATTR_REGCOUNT
	.align		4
        /*0000*/ 	.byte	0x04, 0x2f
        /*0002*/ 	.short	(.L_1 - .L_0)
	.align		4
.L_0:
        /*0004*/ 	.word	index@(_Z13CuGetCrossCorPfS_S_iiiii)
        /*0008*/ 	.word	0x00000020


	//----- nvinfo : EIATTR_FRAME_SIZE
	.align		4
.L_1:
        /*000c*/ 	.byte	0x04, 0x11
        /*000e*/ 	.short	(.L_3 - .L_2)
	.align		4
.L_2:
        /*0010*/ 	.word	index@($__internal_2_$__cuda_sm3x_div_rn_noftz_f32_slowpath)
        /*0014*/ 	.word	0x00000000


	//----- nvinfo : EIATTR_FRAME_SIZE
	.align		4
.L_3:
        /*0018*/ 	.byte	0x04, 0x11
        /*001a*/ 	.short	(.L_5 - .L_4)
	.align		4
.L_4:
        /*001c*/ 	.word	index@($__internal_1_$__cuda_sm20_sqrt_rn_f32_slowpath)
        /*0020*/ 	.word	0x00000000


	//----- nvinfo : EIATTR_FRAME_SIZE
	.align		4
.L_5:
        /*0024*/ 	.byte	0x04, 0x11
        /*0026*/ 	.short	(.L_7 - .L_6)
	.align		4
.L_6:
        /*0028*/ 	.word	index@(_Z13CuGetCrossCorPfS_S_iiiii)
        /*002c*/ 	.word	0x00000000


	//----- nvinfo : EIATTR_REGCOUNT
	.align		4
.L_7:
        /*0030*/ 	.byte	0x04, 0x2f
        /*0032*/ 	.short	(.L_9 - .L_8)
	.align		4
.L_8:
        /*0034*/ 	.word	index@(_Z11CuGetVectorPfS_S_iii)
        /*0038*/ 	.word	0x00000025


	//----- nvinfo : EIATTR_FRAME_SIZE
	.align		4
.L_9:
        /*003c*/ 	.byte	0x04, 0x11
        /*003e*/ 	.short	(.L_11 - .L_10)
	.align		4
.L_10:
        /*0040*/ 	.word	index@($__internal_0_$__cuda_sm20_div_rn_f64_full)
        /*0044*/ 	.word	0x00000000


	//----- nvinfo : EIATTR_FRAME_SIZE
	.align		4
.L_11:
        /*0048*/ 	.byte	0x04, 0x11
        /*004a*/ 	.short	(.L_13 - .L_12)
	.align		4
.L_12:
        /*004c*/ 	.word	index@(_Z11CuGetVectorPfS_S_iii)
        /*0050*/ 	.word	0x00000000


	//----- nvinfo : EIATTR_REGCOUNT
	.align		4
.L_13:
        /*0054*/ 	.byte	0x04, 0x2f
        /*0056*/ 	.short	(.L_15 - .L_14)
	.align		4
.L_14:
        /*0058*/ 	.word	index@(_Z14CuErrorCorrectPfS_ii)
        /*005c*/ 	.word	0x00000013


	//----- nvinfo : EIATTR_FRAME_SIZE
	.align		4
.L_15:
        /*0060*/ 	.byte	0x04, 0x11
        /*0062*/ 	.short	(.L_17 - .L_16)
	.align		4
.L_16:
        /*0064*/ 	.word	index@(_Z14CuErrorCorrectPfS_ii)
        /*0068*/ 	.word	0x00000000


	//----- nvinfo : EIATTR_MIN_STACK_SIZE
	.align		4
.L_17:
        /*006c*/ 	.byte	0x04, 0x12
        /*006e*/ 	.short	(.L_19 - .L_18)
	.align		4
.L_18:
        /*0070*/ 	.word	index@(_Z14CuErrorCorrectPfS_ii)
        /*0074*/ 	.word	0x00000000


	//----- nvinfo : EIATTR_MIN_STACK_SIZE
	.align		4
.L_19:
        /*0078*/ 	.byte	0x04, 0x12
        /*007a*/ 	.short	(.L_21 - .L_20)
	.align		4
.L_20:
        /*007c*/ 	.word	index@(_Z11CuGetVectorPfS_S_iii)
        /*0080*/ 	.word	0x00000000


	//----- nvinfo : EIATTR_MIN_STACK_SIZE
	.align		4
.L_21:
        /*0084*/ 	.byte	0x04, 0x12
        /*0086*/ 	.short	(.L_23 - .L_22)
	.align		4
.L_22:
        /*0088*/ 	.word	index@(_Z13CuGetCrossCorPfS_S_iiiii)
        /*008c*/ 	.word	0x00000000
.L_23:


//--------------------- .nv.compat                --------------------------
	.section	.nv.compat,"",@"SHT_CUDA_COMPAT_INFO"
	.align	4
        /*0000*/ 	.byte	0x02, 0x09, 0x00, 0x00, 0x02, 0x02, 0x01, 0x00, 0x02, 0x05, 0x05, 0x00, 0x03, 0x07, 0x01, 0x01
        /*0010*/ 	.byte	0x02, 0x03, 0x00, 0x00, 0x02, 0x06, 0x01, 0x00, 0x04, 0x0b, 0x08, 0x00, 0x01, 0x00, 0x00, 0x00
        /*0020*/ 	.byte	0x00, 0x00, 0x00, 0x00


//--------------------- .nv.info._Z14CuErrorCorrectPfS_ii --------------------------
	.section	.nv.info._Z14CuErrorCorrectPfS_ii,"",@"SHT_CUDA_INFO"
	.sectionflags	@""
	.align	4


	//----- nvinfo : EIATTR_CUDA_API_VERSION
	.align		4
        /*0000*/ 	.byte	0x04, 0x37
        /*0002*/ 	.short	(.L_25 - .L_24)
.L_24:
        /*0004*/ 	.word	0x00000082


	//----- nvinfo : EIATTR_KPARAM_INFO
	.align		4
.L_25:
        /*0008*/ 	.byte	0x04, 0x17
        /*000a*/ 	.short	(.L_27 - .L_26)
.L_26:
        /*000c*/ 	.word	0x00000000
        /*0010*/ 	.short	0x0003
        /*0012*/ 	.short	0x0014
        /*0014*/ 	.byte	0x00, 0xf0, 0x11, 0x00


	//----- nvinfo : EIATTR_KPARAM_INFO
	.align		4
.L_27:
        /*0018*/ 	.byte	0x04, 0x17
        /*001a*/ 	.short	(.L_29 - .L_28)
.L_28:
        /*001c*/ 	.word	0x00000000
        /*0020*/ 	.short	0x0002
        /*0022*/ 	.short	0x0010
        /*0024*/ 	.byte	0x00, 0xf0, 0x11, 0x00


	//----- nvinfo : EIATTR_KPARAM_INFO
	.align		4
.L_29:
        /*0028*/ 	.byte	0x04, 0x17
        /*002a*/ 	.short	(.L_31 - .L_30)
.L_30:
        /*002c*/ 	.word	0x00000000
        /*0030*/ 	.short	0x0001
        /*0032*/ 	.short	0x0008
        /*0034*/ 	.byte	0x00, 0xf5, 0x21, 0x00


	//----- nvinfo : EIATTR_KPARAM_INFO
	.align		4
.L_31:
        /*0038*/ 	.byte	0x04, 0x17
        /*003a*/ 	.short	(.L_33 - .L_32)
.L_32:
        /*003c*/ 	.word	0x00000000
        /*0040*/ 	.short	0x0000
        /*0042*/ 	.short	0x0000
        /*0044*/ 	.byte	0x00, 0xf5, 0x21, 0x00


	//----- nvinfo : EIATTR_SPARSE_MMA_MASK
	.align		4
.L_33:
        /*0048*/ 	.byte	0x03, 0x50
        /*004a*/ 	.short	0x0000


	//----- nvinfo : EIATTR_MAXREG_COUNT
	.align		4
        /*004c*/ 	.byte	0x03, 0x1b
        /*004e*/ 	.short	0x00ff


	//----- nvinfo : EIATTR_MERCURY_ISA_VERSION
	.align		4
        /*0050*/ 	.byte	0x03, 0x5f
        /*0052*/ 	.short	0x0101


	//----- nvinfo : EIATTR_VRC_CTA_INIT_COUNT
	.align		4
        /*0054*/ 	.byte	0x02, 0x4a
	.zero		1
	.zero		1


	//----- nvinfo : EIATTR_EXIT_INSTR_OFFSETS
	.align		4
        /*0058*/ 	.byte	0x04, 0x1c
        /*005a*/ 	.short	(.L_35 - .L_34)


	//   ....[0]....
.L_34:
        /*005c*/ 	.word	0x000000e0


	//   ....[1]....
        /*0060*/ 	.word	0x000009c0


	//   ....[2]....
        /*0064*/ 	.word	0x00000a20


	//----- nvinfo : EIATTR_CRS_STACK_SIZE
	.align		4
.L_35:
        /*0068*/ 	.byte	0x04, 0x1e
        /*006a*/ 	.short	(.L_37 - .L_36)
.L_36:
        /*006c*/ 	.word	0x00000000


	//----- nvinfo : EIATTR_CBANK_PARAM_SIZE
	.align		4
.L_37:
        /*0070*/ 	.byte	0x03, 0x19
        /*0072*/ 	.short	0x0018


	//----- nvinfo : EIATTR_PARAM_CBANK
	.align		4
        /*0074*/ 	.byte	0x04, 0x0a
        /*0076*/ 	.short	(.L_39 - .L_38)
	.align		4
.L_38:
        /*0078*/ 	.word	index@(.nv.constant0._Z14CuErrorCorrectPfS_ii)
        /*007c*/ 	.short	0x0380
        /*007e*/ 	.short	0x0018


	//----- nvinfo : EIATTR_SW_WAR
	.align		4
.L_39:
        /*0080*/ 	.byte	0x04, 0x36
        /*0082*/ 	.short	(.L_41 - .L_40)
.L_40:
        /*0084*/ 	.word	0x00000008
.L_41:


//--------------------- .nv.info._Z11CuGetVectorPfS_S_iii --------------------------
	.section	.nv.info._Z11CuGetVectorPfS_S_iii,"",@"SHT_CUDA_INFO"
	.sectionflags	@""
	.align	4


	//----- nvinfo : EIATTR_CUDA_API_VERSION
	.align		4
        /*0000*/ 	.byte	0x04, 0x37
        /*0002*/ 	.short	(.L_43 - .L_42)
.L_42:
        /*0004*/ 	.word	0x00000082


	//----- nvinfo : EIATTR_KPARAM_INFO
	.align		4
.L_43:
        /*0008*/ 	.byte	0x04, 0x17
        /*000a*/ 	.short	(.L_45 - .L_44)
.L_44:
        /*000c*/ 	.word	0x00000000
        /*0010*/ 	.short	0x0005
        /*0012*/ 	.short	0x0020
        /*0014*/ 	.byte	0x00, 0xf0, 0x11, 0x00


	//----- nvinfo : EIATTR_KPARAM_INFO
	.align		4
.L_45:
        /*0018*/ 	.byte	0x04, 0x17
        /*001a*/ 	.short	(.L_47 - .L_46)
.L_46:
        /*001c*/ 	.word	0x00000000
        /*0020*/ 	.short	0x0004
        /*0022*/ 	.short	0x001c
        /*0024*/ 	.byte	0x00, 0xf0, 0x11, 0x00


	//----- nvinfo : EIATTR_KPARAM_INFO
	.align		4
.L_47:
        /*0028*/ 	.byte	0x04, 0x17
        /*002a*/ 	.short	(.L_49 - .L_48)
.L_48:
        /*002c*/ 	.word	0x00000000
        /*0030*/ 	.short	0x0003
        /*0032*/ 	.short	0x0018
        /*0034*/ 	.byte	0x00, 0xf0, 0x11, 0x00


	//----- nvinfo : EIATTR_KPARAM_INFO
	.align		4
.L_49:
        /*0038*/ 	.byte	0x04, 0x17
        /*003a*/ 	.short	(.L_51 - .L_50)
.L_50:
        /*003c*/ 	.word	0x00000000
        /*0040*/ 	.short	0x0002
        /*0042*/ 	.short	0x0010
        /*0044*/ 	.byte	0x00, 0xf5, 0x21, 0x00


	//----- nvinfo : EIATTR_KPARAM_INFO
	.align		4
.L_51:
        /*0048*/ 	.byte	0x04, 0x17
        /*004a*/ 	.short	(.L_53 - .L_52)
.L_52:
        /*004c*/ 	.word	0x00000000
        /*0050*/ 	.short	0x0001
        /*0052*/ 	.short	0x0008
        /*0054*/ 	.byte	0x00, 0xf5, 0x21, 0x00


	//----- nvinfo : EIATTR_KPARAM_INFO
	.align		4
.L_53:
        /*0058*/ 	.byte	0x04, 0x17
        /*005a*/ 	.short	(.L_55 - .L_54)
.L_54:
        /*005c*/ 	.word	0x00000000
        /*0060*/ 	.short	0x0000
        /*0062*/ 	.short	0x0000
        /*0064*/ 	.byte	0x00, 0xf5, 0x21, 0x00


	//----- nvinfo : EIATTR_SPARSE_MMA_MASK
	.align		4
.L_55:
        /*0068*/ 	.byte	0x03, 0x50
        /*006a*/ 	.short	0x0000


	//----- nvinfo : EIATTR_MAXREG_COUNT
	.align		4
        /*006c*/ 	.byte	0x03, 0x1b
        /*006e*/ 	.short	0x00ff


	//----- nvinfo : EIATTR_MERCURY_ISA_VERSION
	.align		4
        /*0070*/ 	.byte	0x03, 0x5f
        /*0072*/ 	.short	0x0101


	//----- nvinfo : EIATTR_VRC_CTA_INIT_COUNT
	.align		4
        /*0074*/ 	.byte	0x02, 0x4a
	.zero		1
	.zero		1


	//----- nvinfo : EIATTR_EXIT_INSTR_OFFSETS
	.align		4
        /*0078*/ 	.byte	0x04, 0x1c
        /*007a*/ 	.short	(.L_57 - .L_56)


	//   ....[0]....
.L_56:
        /*007c*/ 	.word	0x000000d0


	//   ....[1]....
        /*0080*/ 	.word	0x000010c0


	//   ....[2]....
        /*0084*/ 	.word	0x000017c0


	//----- nvinfo : EIATTR_CRS_STACK_SIZE
	.align		4
.L_57:
        /*0088*/ 	.byte	0x04, 0x1e
        /*008a*/ 	.short	(.L_59 - .L_58)
.L_58:
        /*008c*/ 	.word	0x00000000


	//----- nvinfo : EIATTR_CBANK_PARAM_SIZE
	.align		4
.L_59:
        /*0090*/ 	.byte	0x03, 0x19
        /*0092*/ 	.short	0x0024


	//----- nvinfo : EIATTR_PARAM_CBANK
	.align		4
        /*0094*/ 	.byte	0x04, 0x0a
        /*0096*/ 	.short	(.L_61 - .L_60)
	.align		4
.L_60:
        /*0098*/ 	.word	index@(.nv.constant0._Z11CuGetVectorPfS_S_iii)
        /*009c*/ 	.short	0x0380
        /*009e*/ 	.short	0x0024


	//----- nvinfo : EIATTR_SW_WAR
	.align		4
.L_61:
        /*00a0*/ 	.byte	0x04, 0x36
        /*00a2*/ 	.short	(.L_63 - .L_62)
.L_62:
        /*00a4*/ 	.word	0x00000008
.L_63:


//--------------------- .nv.info._Z13CuGetCrossCorPfS_S_iiiii --------------------------
	.section	.nv.info._Z13CuGetCrossCorPfS_S_iiiii,"",@"SHT_CUDA_INFO"
	.sectionflags	@""
	.align	4


	//----- nvinfo : EIATTR_CUDA_API_VERSION
	.align		4
        /*0000*/ 	.byte	0x04, 0x37
        /*0002*/ 	.short	(.L_65 - .L_64)
.L_64:
        /*0004*/ 	.word	0x00000082


	//----- nvinfo : EIATTR_KPARAM_INFO
	.align		4
.L_65:
        /*0008*/ 	.byte	0x04, 0x17
        /*000a*/ 	.short	(.L_67 - .L_66)
.L_66:
        /*000c*/ 	.word	0x00000000
        /*0010*/ 	.short	0x0007
        /*0012*/ 	.short	0x0028
        /*0014*/ 	.byte	0x00, 0xf0, 0x11, 0x00


	//----- nvinfo : EIATTR_KPARAM_INFO
	.align		4
.L_67:
        /*0018*/ 	.byte	0x04, 0x17
        /*001a*/ 	.short	(.L_69 - .L_68)
.L_68:
        /*001c*/ 	.word	0x00000000
        /*0020*/ 	.short	0x0006
        /*0022*/ 	.short	0x0024
        /*0024*/ 	.byte	0x00, 0xf0, 0x11, 0x00


	//----- nvinfo : EIATTR_KPARAM_INFO
	.align		4
.L_69:
        /*0028*/ 	.byte	0x04, 0x17
        /*002a*/ 	.short	(.L_71 - .L_70)
.L_70:
        /*002c*/ 	.word	0x00000000
        /*0030*/ 	.short	0x0005
        /*0032*/ 	.short	0x0020
        /*0034*/ 	.byte	0x00, 0xf0, 0x11, 0x00


	//----- nvinfo : EIATTR_KPARAM_INFO
	.align		4
.L_71:
        /*0038*/ 	.byte	0x04, 0x17
        /*003a*/ 	.short	(.L_73 - .L_72)
.L_72:
        /*003c*/ 	.word	0x00000000
        /*0040*/ 	.short	0x0004
        /*0042*/ 	.short	0x001c
        /*0044*/ 	.byte	0x00, 0xf0, 0x11, 0x00


	//----- nvinfo : EIATTR_KPARAM_INFO
	.align		4
.L_73:
        /*0048*/ 	.byte	0x04, 0x17
        /*004a*/ 	.short	(.L_75 - .L_74)
.L_74:
        /*004c*/ 	.word	0x00000000
        /*0050*/ 	.short	0x0003
        /*0052*/ 	.short	0x0018
        /*0054*/ 	.byte	0x00, 0xf0, 0x11, 0x00


	//----- nvinfo : EIATTR_KPARAM_INFO
	.align		4
.L_75:
        /*0058*/ 	.byte	0x04, 0x17
        /*005a*/ 	.short	(.L_77 - .L_76)
.L_76:
        /*005c*/ 	.word	0x00000000
        /*0060*/ 	.short	0x0002
        /*0062*/ 	.short	0x0010
        /*0064*/ 	.byte	0x00, 0xf5, 0x21, 0x00


	//----- nvinfo : EIATTR_KPARAM_INFO
	.align		4
.L_77:
        /*0068*/ 	.byte	0x04, 0x17
        /*006a*/ 	.short	(.L_79 - .L_78)
.L_78:
        /*006c*/ 	.word	0x00000000
        /*0070*/ 	.short	0x0001
        /*0072*/ 	.short	0x0008
        /*0074*/ 	.byte	0x00, 0xf5, 0x21, 0x00


	//----- nvinfo : EIATTR_KPARAM_INFO
	.align		4
.L_79:
        /*0078*/ 	.byte	0x04, 0x17
        /*007a*/ 	.short	(.L_81 - .L_80)
.L_80:
        /*007c*/ 	.word	0x00000000
        /*0080*/ 	.short	0x0000
        /*0082*/ 	.short	0x0000
        /*0084*/ 	.byte	0x00, 0xf5, 0x21, 0x00


	//----- nvinfo : EIATTR_SPARSE_MMA_MASK
	.align		4
.L_81:
        /*0088*/ 	.byte	0x03, 0x50
        /*008a*/ 	.short	0x0000


	//----- nvinfo : EIATTR_MAXREG_COUNT
	.align		4
        /*008c*/ 	.byte	0x03, 0x1b
        /*008e*/ 	.short	0x00ff


	//----- nvinfo : EIATTR_MERCURY_ISA_VERSION
	.align		4
        /*0090*/ 	.byte	0x03, 0x5f
        /*0092*/ 	.short	0x0101


	//----- nvinfo : EIATTR_VRC_CTA_INIT_COUNT
	.align		4
        /*0094*/ 	.byte	0x02, 0x4a
	.zero		1
	.zero		1


	//----- nvinfo : EIATTR_EXIT_INSTR_OFFSETS
	.align		4
        /*0098*/ 	.byte	0x04, 0x1c
        /*009a*/ 	.short	(.L_83 - .L_82)


	//   ....[0]....
.L_82:
        /*009c*/ 	.word	0x00000100


	//   ....[1]....
        /*00a0*/ 	.word	0x00002030


	//----- nvinfo : EIATTR_CRS_STACK_SIZE
	.align		4
.L_83:
        /*00a4*/ 	.byte	0x04, 0x1e
        /*00a6*/ 	.short	(.L_85 - .L_84)
.L_84:
        /*00a8*/ 	.word	0x00000000


	//----- nvinfo : EIATTR_CBANK_PARAM_SIZE
	.align		4
.L_85:
        /*00ac*/ 	.byte	0x03, 0x19
        /*00ae*/ 	.short	0x002c


	//----- nvinfo : EIATTR_PARAM_CBANK
	.align		4
        /*00b0*/ 	.byte	0x04, 0x0a
        /*00b2*/ 	.short	(.L_87 - .L_86)
	.align		4
.L_86:
        /*00b4*/ 	.word	index@(.nv.constant0._Z13CuGetCrossCorPfS_S_iiiii)
        /*00b8*/ 	.short	0x0380
        /*00ba*/ 	.short	0x002c


	//----- nvinfo : EIATTR_SW_WAR
	.align		4
.L_87:
        /*00bc*/ 	.byte	0x04, 0x36
        /*00be*/ 	.short	(.L_89 - .L_88)
.L_88:
        /*00c0*/ 	.word	0x00000008
.L_89:


//--------------------- .nv.callgraph             --------------------------
	.section	.nv.callgraph,"",@"SHT_CUDA_CALLGRAPH"
	.align	4
	.sectionentsize	8
	.align		4
        /*0000*/ 	.word	0x00000000
	.align		4
        /*0004*/ 	.word	0xffffffff
	.align		4
        /*0008*/ 	.word	0x00000000
	.align		4
        /*000c*/ 	.word	0xfffffffe
	.align		4
        /*0010*/ 	.word	0x00000000
	.align		4
        /*0014*/ 	.word	0xfffffffd
	.align		4
        /*0018*/ 	.word	0x00000000
	.align		4
        /*001c*/ 	.word	0xfffffffc


//--------------------- .text._Z14CuErrorCorrectPfS_ii --------------------------
	.section	.text._Z14CuErrorCorrectPfS_ii,"ax",@progbits
	.align	128
        .global         _Z14CuErrorCorrectPfS_ii
        .type           _Z14CuErrorCorrectPfS_ii,@function
        .size           _Z14CuErrorCorrectPfS_ii,(.L_x_79 - _Z14CuErrorCorrectPfS_ii)
        .other          _Z14CuErrorCorrectPfS_ii,@"STO_CUDA_ENTRY STV_DEFAULT"
_Z14CuErrorCorrectPfS_ii:
.text._Z14CuErrorCorrectPfS_ii:
[----:B------:R-:W-:Y:S01]  /*0000*/  LDC R1, c[0x0][0x37c] ;  /* 0x0000df00ff017b82 */ /* 0x000fe20000000800 */
[----:B------:R-:W0:Y:S07]  /*0010*/  S2R R0, SR_TID.X ;  /* 0x0000000000007919 */ /* 0x000e2e0000002100 */
[----:B------:R-:W0:Y:S01]  /*0020*/  LDC R13, c[0x0][0x360] ;  /* 0x0000d800ff0d7b82 */ /* 0x000e220000000800 */
[----:B------:R-:W1:Y:S07]  /*0030*/  S2R R4, SR_TID.Y ;  /* 0x0000000000047919 */ /* 0x000e6e0000002200 */
[----:B------:R-:W0:Y:S08]  /*0040*/  S2UR UR4, SR_CTAID.X ;  /* 0x00000000000479c3 */ /* 0x000e300000002500 */
[----:B------:R-:W1:Y:S08]  /*0050*/  S2UR UR5, SR_CTAID.Y ;  /* 0x00000000000579c3 */ /* 0x000e700000002600 */
[----:B------:R-:W2:Y:S08]  /*0060*/  LDC.64 R2, c[0x0][0x390] ;  /* 0x0000e400ff027b82 */ /* 0x000eb00000000a00 */
[----:B------:R-:W1:Y:S01]  /*0070*/  LDC R5, c[0x0][0x364] ;  /* 0x0000d900ff057b82 */ /* 0x000e620000000800 */
[----:B0-----:R-:W-:-:S02]  /*0080*/  IMAD R13, R13, UR4, R0 ;  /* 0x000000040d0d7c24 */ /* 0x001fc4000f8e0200 */
[----:B--2---:R-:W-:-:S04]  /*0090*/  VIADD R11, R3, 0xffffffff ;  /* 0xffffffff030b7836 */ /* 0x004fc80000000000 */
[----:B------:R-:W-:Y:S02]  /*00a0*/  IMAD R0, R11, R2, RZ ;  /* 0x000000020b007224 */ /* 0x000fe400078e02ff */
[----:B-1----:R-:W-:-:S05]  /*00b0*/  IMAD R5, R5, UR5, R4 ;  /* 0x0000000505057c24 */ /* 0x002fca000f8e0204 */
[----:B------:R-:W-:-:S04]  /*00c0*/  VIMNMX R7, PT, PT, R13, R5, !PT ;  /* 0x000000050d077248 */ /* 0x000fc80007fe0100 */
[----:B------:R-:W-:-:S13]  /*00d0*/  ISETP.GE.AND P0, PT, R7, R0, PT ;  /* 0x000000000700720c */ /* 0x000fda0003f06270 */
[----:B------:R-:W-:Y:S05]  /*00e0*/  @P0 EXIT ;  /* 0x000000000000094d */ /* 0x000fea0003800000 */
[----:B------:R-:W-:Y:S01]  /*00f0*/  IABS R9, R2 ;  /* 0x0000000200097213 */ /* 0x000fe20000000000 */
[----:B------:R-:W0:Y:S01]  /*0100*/  LDCU.64 UR4, c[0x0][0x358] ;  /* 0x00006b00ff0477ac */ /* 0x000e220008000a00 */
[----:B------:R-:W-:Y:S01]  /*0110*/  IABS R8, R13 ;  /* 0x0000000d00087213 */ /* 0x000fe20000000000 */
[----:B------:R-:W-:Y:S01]  /*0120*/  BSSY.RECONVERGENT B0, `(.L_x_0) ;  /* 0x0000047000007945 */ /* 0x000fe20003800200 */
[----:B------:R-:W1:Y:S01]  /*0130*/  I2F.RP R0, R9 ;  /* 0x0000000900007306 */ /* 0x000e620000209400 */
[----:B------:R-:W-:Y:S02]  /*0140*/  IABS R12, R5 ;  /* 0x00000005000c7213 */ /* 0x000fe40000000000 */
[----:B------:R-:W-:-:S04]  /*0150*/  PLOP3.LUT P5, PT, PT, PT, PT, 0x80, 0x8 ;  /* 0x000000000008781c */ /* 0x000fc80003faf070 */
[----:B------:R-:W-:Y:S02]  /*0160*/  P2R R16, PR, RZ, 0x20 ;  /* 0x00000020ff107803 */ /* 0x000fe40000000000 */
[----:B------:R-:W-:Y:S01]  /*0170*/  PLOP3.LUT P5, PT, PT, PT, PT, 0x8, 0x80 ;  /* 0x000000000080781c */ /* 0x000fe20003fae170 */
[----:B-1----:R-:W1:Y:S02]  /*0180*/  MUFU.RCP R0, R0 ;  /* 0x0000000000007308 */ /* 0x002e640000001000 */
[----:B-1----:R-:W-:-:S06]  /*0190*/  VIADD R6, R0, 0xffffffe ;  /* 0x0ffffffe00067836 */ /* 0x002fcc0000000000 */
[----:B------:R1:W2:Y:S02]  /*01a0*/  F2I.FTZ.U32.TRUNC.NTZ R7, R6 ;  /* 0x0000000600077305 */ /* 0x0002a4000021f000 */
[----:B-1----:R-:W-:Y:S02]  /*01b0*/  HFMA2 R6, -RZ, RZ, 0, 0 ;  /* 0x00000000ff067431 */ /* 0x002fe400000001ff */
[----:B--2---:R-:W-:-:S04]  /*01c0*/  IMAD.MOV R4, RZ, RZ, -R7 ;  /* 0x000000ffff047224 */ /* 0x004fc800078e0a07 */
[----:B------:R-:W-:-:S04]  /*01d0*/  IMAD R15, R4, R9, RZ ;  /* 0x00000009040f7224 */ /* 0x000fc800078e02ff */
[----:B------:R-:W-:-:S06]  /*01e0*/  IMAD.HI.U32 R7, R7, R15, R6 ;  /* 0x0000000f07077227 */ /* 0x000fcc00078e0006 */
[----:B------:R-:W-:-:S04]  /*01f0*/  IMAD.HI.U32 R4, R7, R8, RZ ;  /* 0x0000000807047227 */ /* 0x000fc800078e00ff */
[----:B------:R-:W-:Y:S02]  /*0200*/  IMAD.MOV R0, RZ, RZ, -R4 ;  /* 0x000000ffff007224 */ /* 0x000fe400078e0a04 */
[----:B------:R-:W-:-:S04]  /*0210*/  IMAD.HI.U32 R10, R7, R12, RZ ;  /* 0x0000000c070a7227 */ /* 0x000fc800078e00ff */
[----:B------:R-:W-:Y:S02]  /*0220*/  IMAD R0, R9, R0, R8 ;  /* 0x0000000009007224 */ /* 0x000fe400078e0208 */
[----:B------:R-:W-:-:S03]  /*0230*/  IMAD.MOV R6, RZ, RZ, -R10 ;  /* 0x000000ffff067224 */ /* 0x000fc600078e0a0a */
[C---:B------:R-:W-:Y:S01]  /*0240*/  ISETP.GT.U32.AND P2, PT, R9.reuse, R0, PT ;  /* 0x000000000900720c */ /* 0x040fe20003f44070 */
[----:B------:R-:W-:-:S05]  /*0250*/  IMAD R6, R9, R6, R12 ;  /* 0x0000000609067224 */ /* 0x000fca00078e020c */
[----:B------:R-:W-:-:S07]  /*0260*/  ISETP.GT.U32.AND P4, PT, R9, R6, PT ;  /* 0x000000060900720c */ /* 0x000fce0003f84070 */
[----:B------:R-:W-:Y:S02]  /*0270*/  @!P2 IMAD.IADD R0, R0, 0x1, -R9 ;  /* 0x000000010000a824 */ /* 0x000fe400078e0a09 */
[----:B------:R-:W-:-:S03]  /*0280*/  @!P2 VIADD R4, R4, 0x1 ;  /* 0x000000010404a836 */ /* 0x000fc60000000000 */
[-C--:B------:R-:W-:Y:S01]  /*0290*/  ISETP.GE.U32.AND P0, PT, R0, R9.reuse, PT ;  /* 0x000000090000720c */ /* 0x080fe20003f06070 */
[----:B------:R-:W-:Y:S01]  /*02a0*/  @!P4 VIADD R10, R10, 0x1 ;  /* 0x000000010a0ac836 */ /* 0x000fe20000000000 */
[-C--:B------:R-:W-:Y:S02]  /*02b0*/  LOP3.LUT R0, R13, R2.reuse, RZ, 0x3c, !PT ;  /* 0x000000020d007212 */ /* 0x080fe400078e3cff */
[-C--:B------:R-:W-:Y:S02]  /*02c0*/  @!P4 IADD3 R6, PT, PT, R6, -R9.reuse, RZ ;  /* 0x800000090606c210 */ /* 0x080fe40007ffe0ff */
[----:B------:R-:W-:Y:S01]  /*02d0*/  ISETP.GE.AND P3, PT, R0, RZ, PT ;  /* 0x000000ff0000720c */ /* 0x000fe20003f66270 */
[CC--:B------:R-:W-:Y:S01]  /*02e0*/  IMAD R0, R5.reuse, R2.reuse, RZ ;  /* 0x0000000205007224 */ /* 0x0c0fe200078e02ff */
[----:B------:R-:W-:Y:S02]  /*02f0*/  ISETP.GE.U32.AND P1, PT, R6, R9, PT ;  /* 0x000000090600720c */ /* 0x000fe40003f26070 */
[----:B------:R-:W-:Y:S01]  /*0300*/  LOP3.LUT R6, R5, R2, RZ, 0x3c, !PT ;  /* 0x0000000205067212 */ /* 0x000fe200078e3cff */
[C---:B------:R-:W-:Y:S01]  /*0310*/  IMAD R12, R11.reuse, R0, -R0 ;  /* 0x000000000b0c7224 */ /* 0x040fe200078e0a00 */
[----:B------:R-:W-:Y:S01]  /*0320*/  LOP3.LUT R9, RZ, R2, RZ, 0x33, !PT ;  /* 0x00000002ff097212 */ /* 0x000fe200078e33ff */
[----:B------:R-:W-:Y:S01]  /*0330*/  IMAD R11, R11, R0, R13 ;  /* 0x000000000b0b7224 */ /* 0x000fe200078e020d */
[----:B------:R-:W-:Y:S01]  /*0340*/  @P0 IADD3 R4, PT, PT, R4, 0x1, RZ ;  /* 0x0000000104040810 */ /* 0x000fe20007ffe0ff */
[----:B------:R-:W-:Y:S01]  /*0350*/  IMAD.IADD R13, R13, 0x1, R12 ;  /* 0x000000010d0d7824 */ /* 0x000fe200078e020c */
[----:B------:R-:W-:-:S02]  /*0360*/  ISETP.GE.AND P2, PT, R6, RZ, PT ;  /* 0x000000ff0600720c */ /* 0x000fc40003f46270 */
[----:B------:R-:W1:Y:S01]  /*0370*/  LDC.64 R6, c[0x0][0x388] ;  /* 0x0000e200ff067b82 */ /* 0x000e620000000a00 */
[----:B------:R-:W-:Y:S01]  /*0380*/  IMAD.MOV.U32 R8, RZ, RZ, R4 ;  /* 0x000000ffff087224 */ /* 0x000fe200078e0004 */
[----:B------:R-:W-:Y:S01]  /*0390*/  ISETP.NE.AND P0, PT, R2, RZ, PT ;  /* 0x000000ff0200720c */ /* 0x000fe20003f05270 */
[----:B------:R-:W-:Y:S01]  /*03a0*/  @P1 VIADD R10, R10, 0x1 ;  /* 0x000000010a0a1836 */ /* 0x000fe20000000000 */
[----:B------:R-:W-:Y:S02]  /*03b0*/  PLOP3.LUT P1, PT, PT, PT, PT, 0x80, 0x8 ;  /* 0x000000000008781c */ /* 0x000fe40003f2f070 */
[----:B------:R-:W-:Y:S02]  /*03c0*/  @!P3 IADD3 R8, PT, PT, -R8, RZ, RZ ;  /* 0x000000ff0808b210 */ /* 0x000fe40007ffe1ff */
[----:B------:R-:W2:Y:S01]  /*03d0*/  LDC.64 R4, c[0x0][0x380] ;  /* 0x0000e000ff047b82 */ /* 0x000ea20000000a00 */
[----:B------:R-:W-:Y:S02]  /*03e0*/  PLOP3.LUT P3, PT, PT, PT, PT, 0x80, 0x8 ;  /* 0x000000000008781c */ /* 0x000fe40003f6f070 */
[----:B------:R-:W-:Y:S01]  /*03f0*/  SEL R8, R9, R8, !P0 ;  /* 0x0000000809087207 */ /* 0x000fe20004000000 */
[----:B------:R-:W-:Y:S01]  /*0400*/  @!P2 IMAD.MOV R10, RZ, RZ, -R10 ;  /* 0x000000ffff0aa224 */ /* 0x000fe200078e0a0a */
[----:B------:R-:W-:-:S02]  /*0410*/  PLOP3.LUT P2, PT, PT, PT, PT, 0x80, 0x8 ;  /* 0x000000000008781c */ /* 0x000fc40003f4f070 */
[----:B------:R-:W-:Y:S02]  /*0420*/  ISETP.NE.AND P6, PT, R8, RZ, PT ;  /* 0x000000ff0800720c */ /* 0x000fe40003fc5270 */
[----:B------:R-:W-:Y:S02]  /*0430*/  SEL R12, R9, R10, !P0 ;  /* 0x0000000a090c7207 */ /* 0x000fe40004000000 */
[----:B------:R-:W-:Y:S02]  /*0440*/  PLOP3.LUT P0, PT, PT, PT, PT, 0x8, 0x80 ;  /* 0x000000000080781c */ /* 0x000fe40003f0e170 */
[----:B------:R-:W-:Y:S02]  /*0450*/  P2R R10, PR, RZ, 0x40 ;  /* 0x00000040ff0a7803 */ /* 0x000fe40000000000 */
[----:B------:R-:W-:Y:S01]  /*0460*/  PLOP3.LUT P4, PT, PT, PT, PT, 0x80, 0x8 ;  /* 0x000000000008781c */ /* 0x000fe20003f8f070 */
[----:B-1----:R-:W-:-:S04]  /*0470*/  IMAD.WIDE R6, R11, 0x4, R6 ;  /* 0x000000040b067825 */ /* 0x002fc800078e0206 */
[----:B0-----:R-:W-:Y:S08]  /*0480*/  @!P6 BRA `(.L_x_1) ;  /* 0x000000000040e947 */ /* 0x001ff00003800000 */
[----:B------:R-:W-:Y:S02]  /*0490*/  IADD3 R3, PT, PT, R3, -0x2, RZ ;  /* 0xfffffffe03037810 */ /* 0x000fe40007ffe0ff */
[----:B------:R-:W-:Y:S02]  /*04a0*/  PLOP3.LUT P2, PT, PT, PT, PT, 0x8, 0x80 ;  /* 0x000000000080781c */ /* 0x000fe40003f4e170 */
[----:B------:R-:W-:Y:S02]  /*04b0*/  ISETP.NE.AND P6, PT, R8, R3, PT ;  /* 0x000000030800720c */ /* 0x000fe40003fc5270 */
[----:B------:R-:W-:Y:S02]  /*04c0*/  PLOP3.LUT P1, PT, PT, PT, PT, 0x80, 0x8 ;  /* 0x000000000008781c */ /* 0x000fe40003f2f070 */
[----:B------:R-:W-:Y:S02]  /*04d0*/  PLOP3.LUT P0, PT, PT, PT, PT, 0x80, 0x8 ;  /* 0x000000000008781c */ /* 0x000fe40003f0f070 */
[----:B------:R-:W-:-:S02]  /*04e0*/  PLOP3.LUT P3, PT, PT, PT, PT, 0x8, 0x80 ;  /* 0x000000000080781c */ /* 0x000fc40003f6e170 */
[----:B------:R-:W-:Y:S02]  /*04f0*/  PLOP3.LUT P4, PT, PT, PT, PT, 0x8, 0x80 ;  /* 0x000000000080781c */ /* 0x000fe40003f8e170 */
[----:B------:R-:W-:-:S03]  /*0500*/  PLOP3.LUT P5, PT, PT, PT, PT, 0x80, 0x8 ;  /* 0x000000000008781c */ /* 0x000fc60003faf070 */
[----:B------:R-:W-:Y:S10]  /*0510*/  @!P6 BRA `(.L_x_1) ;  /* 0x00000000001ce947 */ /* 0x000ff40003800000 */
[C---:B------:R-:W-:Y:S02]  /*0520*/  ISETP.NE.AND P5, PT, R12.reuse, RZ, PT ;  /* 0x000000ff0c00720c */ /* 0x040fe40003fa5270 */
[----:B------:R-:W-:Y:S02]  /*0530*/  PLOP3.LUT P2, PT, PT, PT, PT, 0x80, 0x8 ;  /* 0x000000000008781c */ /* 0x000fe40003f4f070 */
[CC--:B------:R-:W-:Y:S02]  /*0540*/  ISETP.NE.OR P1, PT, R12.reuse, R3.reuse, !P5 ;  /* 0x000000030c00720c */ /* 0x0c0fe40006f25670 */
[----:B------:R-:W-:Y:S02]  /*0550*/  ISETP.NE.OR P3, PT, R12, R3, !P5 ;  /* 0x000000030c00720c */ /* 0x000fe40006f65670 */
[----:B------:R-:W-:Y:S02]  /*0560*/  PLOP3.LUT P4, PT, P5, PT, PT, 0x80, 0x8 ;  /* 0x000000000008781c */ /* 0x000fe40002f8f070 */
[----:B------:R-:W-:-:S03]  /*0570*/  P2R R16, PR, RZ, 0x20 ;  /* 0x00000020ff107803 */ /* 0x000fc60000000000 */
[----:B------:R-:W-:-:S13]  /*0580*/  @P5 ISETP.NE.AND P0, PT, R12, R3, PT ;  /* 0x000000030c00520c */ /* 0x000fda0003f05270 */
.L_x_1:
[----:B------:R-:W-:Y:S05]  /*0590*/  BSYNC.RECONVERGENT B0 ;  /* 0x0000000000007941 */ /* 0x000fea0003800200 */
.L_x_0:
[----:B------:R0:W-:Y:S01]  /*05a0*/  STG.E desc[UR4][R6.64], RZ ;  /* 0x000000ff06007986 */ /* 0x0001e2000c101904 */
[----:B------:R-:W-:Y:S01]  /*05b0*/  BSSY.RECONVERGENT B0, `(.L_x_2) ;  /* 0x000000a000007945 */ /* 0x000fe20003800200 */
[----:B------:R-:W-:Y:S02]  /*05c0*/  IMAD.MOV.U32 R3, RZ, RZ, RZ ;  /* 0x000000ffff037224 */ /* 0x000fe400078e00ff */
[----:B--2---:R-:W-:Y:S01]  /*05d0*/  IMAD.WIDE R8, R11, 0x4, R4 ;  /* 0x000000040b087825 */ /* 0x004fe200078e0204 */
[----:B------:R-:W-:Y:S06]  /*05e0*/  @!P5 BRA `(.L_x_3) ;  /* 0x000000000018d947 */ /* 0x000fec0003800000 */
[----:B------:R-:W1:Y:S01]  /*05f0*/  LDC.64 R14, c[0x0][0x380] ;  /* 0x0000e000ff0e7b82 */ /* 0x000e620000000a00 */
[----:B------:R-:W-:-:S04]  /*0600*/  IMAD.IADD R3, R13, 0x1, -R2 ;  /* 0x000000010d037824 */ /* 0x000fc800078e0a02 */
[----:B-1----:R-:W-:-:S06]  /*0610*/  IMAD.WIDE R14, R3, 0x4, R14 ;  /* 0x00000004030e7825 */ /* 0x002fcc00078e020e */
[----:B------:R-:W2:Y:S02]  /*0620*/  LDG.E R14, desc[UR4][R14.64] ;  /* 0x000000040e0e7981 */ /* 0x000ea4000c1e1900 */
[----:B--2---:R-:W-:-:S05]  /*0630*/  FADD R3, RZ, R14 ;  /* 0x0000000eff037221 */ /* 0x004fca0000000000 */
[----:B------:R1:W-:Y:S02]  /*0640*/  STG.E desc[UR4][R6.64], R3 ;  /* 0x0000000306007986 */ /* 0x0003e4000c101904 */
.L_x_3:
[----:B------:R-:W-:Y:S05]  /*0650*/  BSYNC.RECONVERGENT B0 ;  /* 0x0000000000007941 */ /* 0x000fea0003800200 */
.L_x_2:
[----:B------:R-:W-:Y:S01]  /*0660*/  ISETP.NE.AND P5, PT, R16, RZ, PT ;  /* 0x000000ff1000720c */ /* 0x000fe20003fa5270 */
[----:B------:R-:W-:-:S12]  /*0670*/  BSSY.RECONVERGENT B0, `(.L_x_4) ;  /* 0x0000007000007945 */ /* 0x000fd80003800200 */
[----:B------:R-:W-:Y:S05]  /*0680*/  @!P5 BRA `(.L_x_5) ;  /* 0x000000000014d947 */ /* 0x000fea0003800000 */
[----:B------:R-:W2:Y:S02]  /*0690*/  LDC.64 R14, c[0x0][0x380] ;  /* 0x0000e000ff0e7b82 */ /* 0x000ea40000000a00 */
[----:B--2---:R-:W-:-:S06]  /*06a0*/  IMAD.WIDE R14, R13, 0x4, R14 ;  /* 0x000000040d0e7825 */ /* 0x004fcc00078e020e */
[----:B------:R-:W1:Y:S02]  /*06b0*/  LDG.E R14, desc[UR4][R14.64] ;  /* 0x000000040e0e7981 */ /* 0x000e64000c1e1900 */
[----:B-1----:R-:W-:-:S05]  /*06c0*/  FADD R3, R3, R14 ;  /* 0x0000000e03037221 */ /* 0x002fca0000000000 */
[----:B------:R2:W-:Y:S02]  /*06d0*/  STG.E desc[UR4][R6.64], R3 ;  /* 0x0000000306007986 */ /* 0x0005e4000c101904 */
.L_x_5:
[----:B------:R-:W-:Y:S05]  /*06e0*/  BSYNC.RECONVERGENT B0 ;  /* 0x0000000000007941 */ /* 0x000fea0003800200 */
.L_x_4:
[----:B------:R-:W-:Y:S04]  /*06f0*/  BSSY.RECONVERGENT B0, `(.L_x_6) ;  /* 0x0000008000007945 */ /* 0x000fe80003800200 */
[----:B------:R-:W-:Y:S05]  /*0700*/  @!P4 BRA `(.L_x_7) ;  /* 0x000000000018c947 */ /* 0x000fea0003800000 */
[----:B------:R-:W3:Y:S01]  /*0710*/  LDC.64 R14, c[0x0][0x380] ;  /* 0x0000e000ff0e7b82 */ /* 0x000ee20000000a00 */
[----:B------:R-:W-:-:S05]  /*0720*/  IADD3 R13, PT, PT, R13, R2, RZ ;  /* 0x000000020d0d7210 */ /* 0x000fca0007ffe0ff */
[----:B---3--:R-:W-:-:S06]  /*0730*/  IMAD.WIDE R12, R13, 0x4, R14 ;  /* 0x000000040d0c7825 */ /* 0x008fcc00078e020e */
[----:B------:R-:W1:Y:S02]  /*0740*/  LDG.E R12, desc[UR4][R12.64] ;  /* 0x000000040c0c7981 */ /* 0x000e64000c1e1900 */
[----:B-12---:R-:W-:-:S05]  /*0750*/  FADD R3, R3, R12 ;  /* 0x0000000c03037221 */ /* 0x006fca0000000000 */
[----:B------:R3:W-:Y:S02]  /*0760*/  STG.E desc[UR4][R6.64], R3 ;  /* 0x0000000306007986 */ /* 0x0007e4000c101904 */
.L_x_7:
[----:B------:R-:W-:Y:S05]  /*0770*/  BSYNC.RECONVERGENT B0 ;  /* 0x0000000000007941 */ /* 0x000fea0003800200 */
.L_x_6:
[----:B------:R-:W-:Y:S01]  /*0780*/  ISETP.NE.AND P4, PT, R10, RZ, PT ;  /* 0x000000ff0a00720c */ /* 0x000fe20003f85270 */
[----:B------:R-:W-:-:S12]  /*0790*/  BSSY.RECONVERGENT B0, `(.L_x_8) ;  /* 0x0000008000007945 */ /* 0x000fd80003800200 */
[----:B------:R-:W-:Y:S05]  /*07a0*/  @!P4 BRA `(.L_x_9) ;  /* 0x000000000018c947 */ /* 0x000fea0003800000 */
[----:B------:R-:W4:Y:S01]  /*07b0*/  LDC.64 R12, c[0x0][0x380] ;  /* 0x0000e000ff0c7b82 */ /* 0x000f220000000a00 */
[----:B------:R-:W-:-:S04]  /*07c0*/  IMAD.IADD R15, R11, 0x1, -R2 ;  /* 0x000000010b0f7824 */ /* 0x000fc800078e0a02 */
[----:B----4-:R-:W-:-:S06]  /*07d0*/  IMAD.WIDE R12, R15, 0x4, R12 ;  /* 0x000000040f0c7825 */ /* 0x010fcc00078e020c */
[----:B------:R-:W1:Y:S02]  /*07e0*/  LDG.E R12, desc[UR4][R12.64] ;  /* 0x000000040c0c7981 */ /* 0x000e64000c1e1900 */
[----:B-123--:R-:W-:-:S05]  /*07f0*/  FADD R3, R3, R12 ;  /* 0x0000000c03037221 */ /* 0x00efca0000000000 */
[----:B------:R4:W-:Y:S02]  /*0800*/  STG.E desc[UR4][R6.64], R3 ;  /* 0x0000000306007986 */ /* 0x0009e4000c101904 */
.L_x_9:
[----:B------:R-:W-:Y:S05]  /*0810*/  BSYNC.RECONVERGENT B0 ;  /* 0x0000000000007941 */ /* 0x000fea0003800200 */
.L_x_8:
[----:B------:R-:W1:Y:S01]  /*0820*/  LDG.E R10, desc[UR4][R8.64] ;  /* 0x00000004080a7981 */ /* 0x000e62000c1e1900 */
[----:B------:R-:W-:Y:S01]  /*0830*/  BSSY.RECONVERGENT B0, `(.L_x_10) ;  /* 0x0000009000007945 */ /* 0x000fe20003800200 */
[----:B------:R-:W-:Y:S02]  /*0840*/  IMAD.IADD R13, R0, 0x1, R11 ;  /* 0x00000001000d7824 */ /* 0x000fe400078e020b */
[----:B-1234-:R-:W-:-:S05]  /*0850*/  FADD R3, R10, R3 ;  /* 0x000000030a037221 */ /* 0x01efca0000000000 */
[----:B------:R1:W-:Y:S01]  /*0860*/  STG.E desc[UR4][R6.64], R3 ;  /* 0x0000000306007986 */ /* 0x0003e2000c101904 */
[----:B------:R-:W-:Y:S05]  /*0870*/  @!P2 BRA `(.L_x_11) ;  /* 0x000000000010a947 */ /* 0x000fea0003800000 */
[----:B------:R-:W-:-:S06]  /*0880*/  IMAD.WIDE R10, R2, 0x4, R8 ;  /* 0x00000004020a7825 */ /* 0x000fcc00078e0208 */
[----:B------:R-:W1:Y:S02]  /*0890*/  LDG.E R10, desc[UR4][R10.64] ;  /* 0x000000040a0a7981 */ /* 0x000e64000c1e1900 */
[----:B-1----:R-:W-:-:S05]  /*08a0*/  FADD R3, R3, R10 ;  /* 0x0000000a03037221 */ /* 0x002fca0000000000 */
[----:B------:R2:W-:Y:S02]  /*08b0*/  STG.E desc[UR4][R6.64], R3 ;  /* 0x0000000306007986 */ /* 0x0005e4000c101904 */
.L_x_11:
[----:B------:R-:W-:Y:S05]  /*08c0*/  BSYNC.RECONVERGENT B0 ;  /* 0x0000000000007941 */ /* 0x000fea0003800200 */
.L_x_10:
[----:B------:R-:W-:Y:S04]  /*08d0*/  BSSY.RECONVERGENT B0, `(.L_x_12) ;  /* 0x0000007000007945 */ /* 0x000fe80003800200 */
[----:B------:R-:W-:Y:S05]  /*08e0*/  @!P0 BRA `(.L_x_13) ;  /* 0x0000000000148947 */ /* 0x000fea0003800000 */
[----:B------:R-:W-:-:S05]  /*08f0*/  IADD3 R11, PT, PT, R13, -R2, RZ ;  /* 0x800000020d0b7210 */ /* 0x000fca0007ffe0ff */
[----:B------:R-:W-:-:S06]  /*0900*/  IMAD.WIDE R10, R11, 0x4, R4 ;  /* 0x000000040b0a7825 */ /* 0x000fcc00078e0204 */
[----:B------:R-:W1:Y:S02]  /*0910*/  LDG.E R10, desc[UR4][R10.64] ;  /* 0x000000040a0a7981 */ /* 0x000e64000c1e1900 */
[----:B-12---:R-:W-:-:S05]  /*0920*/  FADD R3, R3, R10 ;  /* 0x0000000a03037221 */ /* 0x006fca0000000000 */
[----:B------:R3:W-:Y:S02]  /*0930*/  STG.E desc[UR4][R6.64], R3 ;  /* 0x0000000306007986 */ /* 0x0007e4000c101904 */
.L_x_13:
[----:B------:R-:W-:Y:S05]  /*0940*/  BSYNC.RECONVERGENT B0 ;  /* 0x0000000000007941 */ /* 0x000fea0003800200 */
.L_x_12:
[----:B------:R-:W-:Y:S04]  /*0950*/  BSSY.RECONVERGENT B0, `(.L_x_14) ;  /* 0x0000006000007945 */ /* 0x000fe80003800200 */
[----:B------:R-:W-:Y:S05]  /*0960*/  @!P1 BRA `(.L_x_15) ;  /* 0x0000000000109947 */ /* 0x000fea0003800000 */
[----:B------:R-:W-:-:S06]  /*0970*/  IMAD.WIDE R8, R0, 0x4, R8 ;  /* 0x0000000400087825 */ /* 0x000fcc00078e0208 */
[----:B------:R-:W1:Y:S02]  /*0980*/  LDG.E R8, desc[UR4][R8.64] ;  /* 0x0000000408087981 */ /* 0x000e64000c1e1900 */
[----:B-123--:R-:W-:-:S05]  /*0990*/  FADD R3, R3, R8 ;  /* 0x0000000803037221 */ /* 0x00efca0000000000 */
[----:B------:R4:W-:Y:S02]  /*09a0*/  STG.E desc[UR4][R6.64], R3 ;  /* 0x0000000306007986 */ /* 0x0009e4000c101904 */
.L_x_15:
[----:B------:R-:W-:Y:S05]  /*09b0*/  BSYNC.RECONVERGENT B0 ;  /* 0x0000000000007941 */ /* 0x000fea0003800200 */
.L_x_14:
[----:B------:R-:W-:Y:S05]  /*09c0*/  @!P3 EXIT ;  /* 0x000000000000b94d */ /* 0x000fea0003800000 */
[----:B------:R-:W-:-:S04]  /*09d0*/  IMAD.IADD R13, R13, 0x1, R2 ;  /* 0x000000010d0d7824 */ /* 0x000fc800078e0202 */
[----:B------:R-:W-:-:S06]  /*09e0*/  IMAD.WIDE R4, R13, 0x4, R4 ;  /* 0x000000040d047825 */ /* 0x000fcc00078e0204 */
[----:B------:R-:W1:Y:S02]  /*09f0*/  LDG.E R4, desc[UR4][R4.64] ;  /* 0x0000000404047981 */ /* 0x000e64000c1e1900 */
[----:B-1234-:R-:W-:-:S05]  /*0a00*/  FADD R3, R4, R3 ;  /* 0x0000000304037221 */ /* 0x01efca0000000000 */
[----:B------:R-:W-:Y:S01]  /*0a10*/  STG.E desc[UR4][R6.64], R3 ;  /* 0x0000000306007986 */ /* 0x000fe2000c101904 */
[----:B------:R-:W-:Y:S05]  /*0a20*/  EXIT ;  /* 0x000000000000794d */ /* 0x000fea0003800000 */
.L_x_16:
[----:B------:R-:W-:-:S00]  /*0a30*/  BRA `(.L_x_16) ;  /* 0xfffffffc00fc7947 */ /* 0x000fc0000383ffff */
[----:B------:R-:W-:-:S00]  /*0a40*/  NOP ;  /* 0x0000000000007918 */ /* 0x000fc00000000000 */
        /* <DEDUP_REMOVED lines=11> */
.L_x_79:


//--------------------- .text._Z11CuGetVectorPfS_S_iii --------------------------
	.section	.text._Z11CuGetVectorPfS_S_iii,"ax",@progbits
	.align	128
        .global         _Z11CuGetVectorPfS_S_iii
        .type           _Z11CuGetVectorPfS_S_iii,@function
        .size           _Z11CuGetVectorPfS_S_iii,(.L_x_76 - _Z11CuGetVectorPfS_S_iii)
        .other          _Z11CuGetVectorPfS_S_iii,@"STO_CUDA_ENTRY STV_DEFAULT"
_Z11CuGetVectorPfS_S_iii:
.text._Z11CuGetVectorPfS_S_iii:
[----:B------:R-:W-:Y:S01]  /*0000*/  LDC R1, c[0x0][0x37c] ;  /* 0x0000df00ff017b82 */ /* 0x000fe20000000800 */
[----:B------:R-:W0:Y:S07]  /*0010*/  S2R R0, SR_TID.X ;  /* 0x0000000000007919 */ /* 0x000e2e0000002100 */
[----:B------:R-:W0:Y:S01]  /*0020*/  LDC R3, c[0x0][0x360] ;  /* 0x0000d800ff037b82 */ /* 0x000e220000000800 */
[----:B------:R-:W1:Y:S01]  /*0030*/  LDCU UR6, c[0x0][0x398] ;  /* 0x00007300ff0677ac */ /* 0x000e620008000800 */
[----:B------:R-:W2:Y:S06]  /*0040*/  S2R R5, SR_TID.Y ;  /* 0x0000000000057919 */ /* 0x000eac0000002200 */
[----:B------:R-:W0:Y:S08]  /*0050*/  S2UR UR4, SR_CTAID.X ;  /* 0x00000000000479c3 */ /* 0x000e300000002500 */
[----:B------:R-:W2:Y:S01]  /*0060*/  S2UR UR5, SR_CTAID.Y ;  /* 0x00000000000579c3 */ /* 0x000ea20000002600 */
[----:B-1----:R-:W-:-:S07]  /*0070*/  UIADD3 UR6, UPT, UPT, UR6, -0x1, URZ ;  /* 0xffffffff06067890 */ /* 0x002fce000fffe0ff */
[----:B------:R-:W2:Y:S01]  /*0080*/  LDC R4, c[0x0][0x364] ;  /* 0x0000d900ff047b82 */ /* 0x000ea20000000800 */
[----:B0-----:R-:W-:Y:S02]  /*0090*/  IMAD R3, R3, UR4, R0 ;  /* 0x0000000403037c24 */ /* 0x001fe4000f8e0200 */
[----:B--2---:R-:W-:-:S05]  /*00a0*/  IMAD R4, R4, UR5, R5 ;  /* 0x0000000504047c24 */ /* 0x004fca000f8e0205 */
[----:B------:R-:W-:-:S04]  /*00b0*/  VIMNMX R0, PT, PT, R3, R4, !PT ;  /* 0x0000000403007248 */ /* 0x000fc80007fe0100 */
[----:B------:R-:W-:-:S13]  /*00c0*/  ISETP.GE.AND P0, PT, R0, UR6, PT ;  /* 0x0000000600007c0c */ /* 0x000fda000bf06270 */
[----:B------:R-:W-:Y:S05]  /*00d0*/  @P0 EXIT ;  /* 0x000000000000094d */ /* 0x000fea0003800000 */
[----:B------:R-:W0:Y:S01]  /*00e0*/  LDCU UR4, c[0x0][0x39c] ;  /* 0x00007380ff0477ac */ /* 0x000e220008000800 */
[----:B------:R-:W-:Y:S02]  /*00f0*/  IMAD.MOV.U32 R0, RZ, RZ, RZ ;  /* 0x000000ffff007224 */ /* 0x000fe400078e00ff */
[----:B------:R-:W-:Y:S01]  /*0100*/  IMAD.MOV.U32 R5, RZ, RZ, RZ ;  /* 0x000000ffff057224 */ /* 0x000fe200078e00ff */
[----:B------:R-:W1:Y:S01]  /*0110*/  LDCU.64 UR8, c[0x0][0x358] ;  /* 0x00006b00ff0877ac */ /* 0x000e620008000a00 */
[----:B0-----:R-:W-:-:S05]  /*0120*/  IMAD.U32 R2, RZ, RZ, UR4 ;  /* 0x00000004ff027e24 */ /* 0x001fca000f8e00ff */
[----:B------:R-:W-:-:S13]  /*0130*/  ISETP.GE.AND P0, PT, R2, 0x1, PT ;  /* 0x000000010200780c */ /* 0x000fda0003f06270 */
[----:B-1----:R-:W-:Y:S05]  /*0140*/  @!P0 BRA `(.L_x_17) ;  /* 0x0000000c00548947 */ /* 0x002fea0003800000 */
[C---:B------:R-:W-:Y:S01]  /*0150*/  LOP3.LUT R30, R2.reuse, 0x7, RZ, 0xc0, !PT ;  /* 0x00000007021e7812 */ /* 0x040fe200078ec0ff */
[----:B------:R-:W-:Y:S01]  /*0160*/  IMAD.MOV.U32 R11, RZ, RZ, RZ ;  /* 0x000000ffff0b7224 */ /* 0x000fe200078e00ff */
[C---:B------:R-:W-:Y:S01]  /*0170*/  LOP3.LUT R28, R2.reuse, 0xf, RZ, 0xc0, !PT ;  /* 0x0000000f021c7812 */ /* 0x040fe200078ec0ff */
[----:B------:R-:W-:Y:S01]  /*0180*/  IMAD.MOV.U32 R5, RZ, RZ, RZ ;  /* 0x000000ffff057224 */ /* 0x000fe200078e00ff */
[----:B------:R-:W-:Y:S01]  /*0190*/  LOP3.LUT R13, R2, 0x7ffffff0, RZ, 0xc0, !PT ;  /* 0x7ffffff0020d7812 */ /* 0x000fe200078ec0ff */
[----:B------:R-:W-:Y:S01]  /*01a0*/  VIADD R0, R30, 0xffffffff ;  /* 0xffffffff1e007836 */ /* 0x000fe20000000000 */
[----:B------:R-:W-:Y:S01]  /*01b0*/  LOP3.LUT R12, R2, 0x3, RZ, 0xc0, !PT ;  /* 0x00000003020c7812 */ /* 0x000fe200078ec0ff */
[----:B------:R-:W-:-:S03]  /*01c0*/  UMOV UR4, URZ ;  /* 0x000000ff00047c82 */ /* 0x000fc60008000000 */
[----:B------:R-:W-:Y:S01]  /*01d0*/  ISETP.GE.U32.AND P3, PT, R0, 0x3, PT ;  /* 0x000000030000780c */ /* 0x000fe20003f66070 */
[----:B------:R-:W-:-:S12]  /*01e0*/  IMAD.MOV.U32 R0, RZ, RZ, RZ ;  /* 0x000000ffff007224 */ /* 0x000fd800078e00ff */
.L_x_23:
[----:B------:R-:W0:Y:S01]  /*01f0*/  LDCU UR5, c[0x0][0x39c] ;  /* 0x00007380ff0577ac */ /* 0x000e220008000800 */
[----:B------:R-:W-:Y:S02]  /*0200*/  IMAD.MOV.U32 R9, RZ, RZ, RZ ;  /* 0x000000ffff097224 */ /* 0x000fe400078e00ff */
[----:B0-----:R-:W-:-:S04]  /*0210*/  IMAD.U32 R2, RZ, RZ, UR5 ;  /* 0x00000005ff027e24 */ /* 0x001fc8000f8e00ff */
[----:B------:R-:W-:Y:S01]  /*0220*/  IMAD R10, R4, R2, UR4 ;  /* 0x00000004040a7e24 */ /* 0x000fe2000f8e0202 */
[----:B------:R-:W-:Y:S01]  /*0230*/  ISETP.GE.U32.AND P0, PT, R2, 0x10, PT ;  /* 0x000000100200780c */ /* 0x000fe20003f06070 */
[----:B------:R-:W-:-:S06]  /*0240*/  UIADD3 UR4, UPT, UPT, UR4, 0x1, URZ ;  /* 0x0000000104047890 */ /* 0x000fcc000fffe0ff */
[----:B------:R-:W-:-:S06]  /*0250*/  ISETP.NE.AND P4, PT, R2, UR4, PT ;  /* 0x0000000402007c0c */ /* 0x000fcc000bf85270 */
[----:B------:R-:W-:Y:S07]  /*0260*/  @!P0 BRA `(.L_x_18) ;  /* 0x0000000400688947 */ /* 0x000fee0003800000 */
[----:B------:R-:W0:Y:S01]  /*0270*/  LDC.64 R6, c[0x0][0x390] ;  /* 0x0000e400ff067b82 */ /* 0x000e220000000a00 */
[----:B------:R-:W-:-:S05]  /*0280*/  UMOV UR5, URZ ;  /* 0x000000ff00057c82 */ /* 0x000fca0008000000 */
.L_x_19:
[----:B------:R-:W-:-:S04]  /*0290*/  IMAD R9, R10, UR6, R3 ;  /* 0x000000060a097c24 */ /* 0x000fc8000f8e0203 */
[----:B------:R-:W-:-:S04]  /*02a0*/  IMAD R9, R9, R2, UR5 ;  /* 0x0000000509097e24 */ /* 0x000fc8000f8e0202 */
[----:B0-----:R-:W-:-:S05]  /*02b0*/  IMAD.WIDE R8, R9, 0x4, R6 ;  /* 0x0000000409087825 */ /* 0x001fca00078e0206 */
[----:B------:R-:W2:Y:S04]  /*02c0*/  LDG.E R26, desc[UR8][R8.64] ;  /* 0x00000008081a7981 */ /* 0x000ea8000c1e1900 */
[----:B------:R-:W3:Y:S04]  /*02d0*/  LDG.E R32, desc[UR8][R8.64+0x4] ;  /* 0x0000040808207981 */ /* 0x000ee8000c1e1900 */
[----:B------:R-:W4:Y:S04]  /*02e0*/  LDG.E R21, desc[UR8][R8.64+0x8] ;  /* 0x0000080808157981 */ /* 0x000f28000c1e1900 */
[----:B------:R-:W5:Y:S04]  /*02f0*/  LDG.E R34, desc[UR8][R8.64+0xc] ;  /* 0x00000c0808227981 */ /* 0x000f68000c1e1900 */
        /* <DEDUP_REMOVED lines=11> */
[----:B------:R0:W5:Y:S01]  /*03b0*/  LDG.E R27, desc[UR8][R8.64+0x3c] ;  /* 0x00003c08081b7981 */ /* 0x000162000c1e1900 */
[----:B--2---:R-:W-:-:S04]  /*03c0*/  FSETP.GT.AND P0, PT, R26, R11, PT ;  /* 0x0000000b1a00720b */ /* 0x004fc80003f04000 */
[----:B------:R-:W-:-:S04]  /*03d0*/  FSEL R29, R26, R11, P0 ;  /* 0x0000000b1a1d7208 */ /* 0x000fc80000000000 */
[----:B---3--:R-:W-:-:S04]  /*03e0*/  FSETP.GT.AND P5, PT, R32, R29, PT ;  /* 0x0000001d2000720b */ /* 0x008fc80003fa4000 */
[----:B------:R-:W-:Y:S01]  /*03f0*/  FSEL R32, R32, R29, P5 ;  /* 0x0000001d20207208 */ /* 0x000fe20002800000 */
[----:B------:R-:W-:Y:S01]  /*0400*/  IMAD R29, R3, R2, UR5 ;  /* 0x00000005031d7e24 */ /* 0x000fe2000f8e0202 */
[----:B------:R-:W-:Y:S02]  /*0410*/  UIADD3 UR5, UPT, UPT, UR5, 0x10, URZ ;  /* 0x0000001005057890 */ /* 0x000fe4000fffe0ff */
[----:B----4-:R-:W-:Y:S02]  /*0420*/  FSETP.GT.AND P1, PT, R21, R32, PT ;  /* 0x000000201500720b */ /* 0x010fe40003f24000 */
[----:B------:R-:W-:Y:S02]  /*0430*/  SEL R0, R29, R0, P0 ;  /* 0x000000001d007207 */ /* 0x000fe40000000000 */
[----:B------:R-:W-:Y:S01]  /*0440*/  FSEL R31, R21, R32, P1 ;  /* 0x00000020151f7208 */ /* 0x000fe20000800000 */
[----:B------:R-:W-:Y:S01]  /*0450*/  @P5 VIADD R0, R29, 0x1 ;  /* 0x000000011d005836 */ /* 0x000fe20000000000 */
[----:B------:R-:W-:-:S02]  /*0460*/  FSETP.GT.OR P5, PT, R26, R11, P5 ;  /* 0x0000000b1a00720b */ /* 0x000fc40002fa4400 */
[----:B-----5:R-:W-:Y:S02]  /*0470*/  FSETP.GT.AND P6, PT, R34, R31, PT ;  /* 0x0000001f2200720b */ /* 0x020fe40003fc4000 */
[----:B0-----:R-:W-:Y:S02]  /*0480*/  SEL R9, R10, R5, P5 ;  /* 0x000000050a097207 */ /* 0x001fe40002800000 */
[----:B------:R-:W-:Y:S01]  /*0490*/  FSEL R31, R34, R31, P6 ;  /* 0x0000001f221f7208 */ /* 0x000fe20003000000 */
[----:B------:R-:W-:-:S03]  /*04a0*/  @P1 VIADD R0, R29, 0x2 ;  /* 0x000000021d001836 */ /* 0x000fc60000000000 */
[----:B------:R-:W-:-:S04]  /*04b0*/  FSETP.GT.AND P2, PT, R14, R31, PT ;  /* 0x0000001f0e00720b */ /* 0x000fc80003f44000 */
[----:B------:R-:W-:Y:S01]  /*04c0*/  FSEL R8, R14, R31, P2 ;  /* 0x0000001f0e087208 */ /* 0x000fe20001000000 */
[----:B------:R-:W-:Y:S01]  /*04d0*/  @P6 VIADD R0, R29, 0x3 ;  /* 0x000000031d006836 */ /* 0x000fe20000000000 */
[----:B------:R-:W-:Y:S02]  /*04e0*/  FSETP.GT.OR P6, PT, R21, R32, P6 ;  /* 0x000000201500720b */ /* 0x000fe400037c4400 */
[CC--:B------:R-:W-:Y:S02]  /*04f0*/  FSETP.GT.AND P0, PT, R25.reuse, R8.reuse, PT ;  /* 0x000000081900720b */ /* 0x0c0fe40003f04000 */
[----:B------:R-:W-:Y:S02]  /*0500*/  SEL R9, R10, R9, P6 ;  /* 0x000000090a097207 */ /* 0x000fe40003000000 */
[----:B------:R-:W-:Y:S01]  /*0510*/  FSEL R8, R25, R8, P0 ;  /* 0x0000000819087208 */ /* 0x000fe20000000000 */
[----:B------:R-:W-:-:S03]  /*0520*/  @P2 VIADD R0, R29, 0x4 ;  /* 0x000000041d002836 */ /* 0x000fc60000000000 */
[----:B------:R-:W-:-:S04]  /*0530*/  FSETP.GT.AND P5, PT, R15, R8, PT ;  /* 0x000000080f00720b */ /* 0x000fc80003fa4000 */
[----:B------:R-:W-:Y:S01]  /*0540*/  FSEL R5, R15, R8, P5 ;  /* 0x000000080f057208 */ /* 0x000fe20002800000 */
[C---:B------:R-:W-:Y:S01]  /*0550*/  @P0 VIADD R0, R29.reuse, 0x5 ;  /* 0x000000051d000836 */ /* 0x040fe20000000000 */
[----:B------:R-:W-:Y:S02]  /*0560*/  FSETP.GT.OR P0, PT, R14, R31, P0 ;  /* 0x0000001f0e00720b */ /* 0x000fe40000704400 */
[----:B------:R-:W-:Y:S02]  /*0570*/  FSETP.GT.AND P1, PT, R24, R5, PT ;  /* 0x000000051800720b */ /* 0x000fe40003f24000 */
[----:B------:R-:W-:Y:S02]  /*0580*/  SEL R9, R10, R9, P0 ;  /* 0x000000090a097207 */ /* 0x000fe40000000000 */
        /* <DEDUP_REMOVED lines=12> */
[----:B------:R-:W-:Y:S01]  /*0650*/  @P2 VIADD R0, R29, 0x9 ;  /* 0x000000091d002836 */ /* 0x000fe20000000000 */
[----:B------:R-:W-:Y:S02]  /*0660*/  FSETP.GT.OR P2, PT, R17, R24, P2 ;  /* 0x000000181100720b */ /* 0x000fe40001744400 */
[----:B------:R-:W-:Y:S02]  /*0670*/  FSETP.GT.AND P5, PT, R22, R5, PT ;  /* 0x000000051600720b */ /* 0x000fe40003fa4000 */
        /* <DEDUP_REMOVED lines=10> */
[----:B------:R-:W-:Y:S01]  /*0720*/  @P1 VIADD R0, R29, 0xc ;  /* 0x0000000c1d001836 */ /* 0x000fe20000000000 */
[----:B------:R-:W-:-:S02]  /*0730*/  FSETP.GT.OR P1, PT, R16, R5, P6 ;  /* 0x000000051000720b */ /* 0x000fc40003724400 */
[CC--:B------:R-:W-:Y:S02]  /*0740*/  FSETP.GT.AND P2, PT, R19.reuse, R20.reuse, PT ;  /* 0x000000141300720b */ /* 0x0c0fe40003f44000 */
[----:B------:R-:W-:Y:S02]  /*0750*/  SEL R11, R10, R11, P1 ;  /* 0x0000000b0a0b7207 */ /* 0x000fe40000800000 */
[----:B------:R-:W-:Y:S01]  /*0760*/  FSEL R20, R19, R20, P2 ;  /* 0x0000001413147208 */ /* 0x000fe20001000000 */
[----:B------:R-:W-:Y:S01]  /*0770*/  @P6 VIADD R0, R29, 0xd ;  /* 0x0000000d1d006836 */ /* 0x000fe20000000000 */
[----:B------:R-:W-:Y:S02]  /*0780*/  ISETP.NE.AND P1, PT, R13, UR5, PT ;  /* 0x000000050d007c0c */ /* 0x000fe4000bf25270 */
[----:B------:R-:W-:-:S04]  /*0790*/  FSETP.GT.AND P0, PT, R27, R20, PT ;  /* 0x000000141b00720b */ /* 0x000fc80003f04000 */
[C---:B------:R-:W-:Y:S01]  /*07a0*/  SEL R5, R10.reuse, R11, P0 ;  /* 0x0000000b0a057207 */ /* 0x040fe20000000000 */
[----:B------:R-:W-:Y:S01]  /*07b0*/  @P2 VIADD R0, R29, 0xe ;  /* 0x0000000e1d002836 */ /* 0x000fe20000000000 */
[----:B------:R-:W-:Y:S02]  /*07c0*/  FSEL R11, R27, R20, P0 ;  /* 0x000000141b0b7208 */ /* 0x000fe40000000000 */
[----:B------:R-:W-:-:S05]  /*07d0*/  SEL R5, R10, R5, P2 ;  /* 0x000000050a057207 */ /* 0x000fca0001000000 */
[----:B------:R-:W-:Y:S01]  /*07e0*/  @P0 VIADD R0, R29, 0xf ;  /* 0x0000000f1d000836 */ /* 0x000fe20000000000 */
[----:B------:R-:W-:Y:S06]  /*07f0*/  @P1 BRA `(.L_x_19) ;  /* 0xfffffff800a41947 */ /* 0x000fec000383ffff */
[----:B------:R-:W-:-:S07]  /*0800*/  IMAD.MOV.U32 R9, RZ, RZ, R13 ;  /* 0x000000ffff097224 */ /* 0x000fce00078e000d */
.L_x_18:
[----:B------:R-:W-:-:S13]  /*0810*/  ISETP.NE.AND P0, PT, R28, RZ, PT ;  /* 0x000000ff1c00720c */ /* 0x000fda0003f05270 */
[----:B------:R-:W-:Y:S05]  /*0820*/  @!P0 BRA `(.L_x_20) ;  /* 0x0000000400988947 */ /* 0x000fea0003800000 */
[----:B------:R-:W-:Y:S01]  /*0830*/  VIADD R6, R28, 0xffffffff ;  /* 0xffffffff1c067836 */ /* 0x000fe20000000000 */
[----:B------:R-:W-:Y:S01]  /*0840*/  ISETP.NE.AND P2, PT, R30, RZ, PT ;  /* 0x000000ff1e00720c */ /* 0x000fe20003f45270 */
[----:B------:R-:W-:-:S03]  /*0850*/  IMAD R8, R10, UR6, R3 ;  /* 0x000000060a087c24 */ /* 0x000fc6000f8e0203 */
[----:B------:R-:W-:-:S13]  /*0860*/  ISETP.GE.U32.AND P0, PT, R6, 0x7, PT ;  /* 0x000000070600780c */ /* 0x000fda0003f06070 */
[----:B------:R-:W-:Y:S05]  /*0870*/  @!P0 BRA `(.L_x_21) ;  /* 0x0000000000b48947 */ /* 0x000fea0003800000 */
[----:B------:R-:W0:Y:S01]  /*0880*/  LDC.64 R6, c[0x0][0x390] ;  /* 0x0000e400ff067b82 */ /* 0x000e220000000a00 */
[----:B------:R-:W-:-:S04]  /*0890*/  IMAD R15, R8, R2, R9 ;  /* 0x00000002080f7224 */ /* 0x000fc800078e0209 */
        /* <DEDUP_REMOVED lines=13> */
[----:B------:R-:W-:Y:S02]  /*0970*/  IMAD R15, R3, R2, R9 ;  /* 0x00000002030f7224 */ /* 0x000fe400078e0209 */
[----:B------:R-:W-:Y:S01]  /*0980*/  VIADD R9, R9, 0x8 ;  /* 0x0000000809097836 */ /* 0x000fe20000000000 */
[----:B----4-:R-:W-:Y:S02]  /*0990*/  FSETP.GT.AND P6, PT, R17, R16, PT ;  /* 0x000000101100720b */ /* 0x010fe40003fc4000 */
[----:B------:R-:W-:Y:S02]  /*09a0*/  SEL R0, R15, R0, P5 ;  /* 0x000000000f007207 */ /* 0x000fe40002800000 */
[----:B------:R-:W-:Y:S01]  /*09b0*/  FSEL R18, R17, R16, P6 ;  /* 0x0000001011127208 */ /* 0x000fe20003000000 */
[----:B------:R-:W-:Y:S01]  /*09c0*/  @P1 VIADD R0, R15, 0x1 ;  /* 0x000000010f001836 */ /* 0x000fe20000000000 */
[----:B------:R-:W-:-:S02]  /*09d0*/  FSETP.GT.OR P1, PT, R14, R11, P1 ;  /* 0x0000000b0e00720b */ /* 0x000fc40000f24400 */
[CC--:B-----5:R-:W-:Y:S02]  /*09e0*/  FSETP.GT.AND P0, PT, R19.reuse, R18.reuse, PT ;  /* 0x000000121300720b */ /* 0x0e0fe40003f04000 */
[----:B------:R-:W-:Y:S02]  /*09f0*/  SEL R5, R10, R5, P1 ;  /* 0x000000050a057207 */ /* 0x000fe40000800000 */
[----:B------:R-:W-:Y:S01]  /*0a00*/  FSEL R18, R19, R18, P0 ;  /* 0x0000001213127208 */ /* 0x000fe20000000000 */
[----:B------:R-:W-:-:S03]  /*0a10*/  @P6 VIADD R0, R15, 0x2 ;  /* 0x000000020f006836 */ /* 0x000fc60000000000 */
[----:B------:R-:W-:-:S04]  /*0a20*/  FSETP.GT.AND P5, PT, R21, R18, PT ;  /* 0x000000121500720b */ /* 0x000fc80003fa4000 */
[----:B0-----:R-:W-:Y:S01]  /*0a30*/  FSEL R6, R21, R18, P5 ;  /* 0x0000001215067208 */ /* 0x001fe20002800000 */
[----:B------:R-:W-:Y:S01]  /*0a40*/  @P0 VIADD R0, R15, 0x3 ;  /* 0x000000030f000836 */ /* 0x000fe20000000000 */
[----:B------:R-:W-:Y:S02]  /*0a50*/  FSETP.GT.OR P0, PT, R17, R16, P0 ;  /* 0x000000101100720b */ /* 0x000fe40000704400 */
[CC--:B------:R-:W-:Y:S02]  /*0a60*/  FSETP.GT.AND P1, PT, R23.reuse, R6.reuse, PT ;  /* 0x000000061700720b */ /* 0x0c0fe40003f24000 */
[----:B------:R-:W-:Y:S02]  /*0a70*/  SEL R5, R10, R5, P0 ;  /* 0x000000050a057207 */ /* 0x000fe40000000000 */
[----:B------:R-:W-:Y:S01]  /*0a80*/  FSEL R6, R23, R6, P1 ;  /* 0x0000000617067208 */ /* 0x000fe20000800000 */
[----:B------:R-:W-:Y:S01]  /*0a90*/  @P5 VIADD R0, R15, 0x4 ;  /* 0x000000040f005836 */ /* 0x000fe20000000000 */
[----:B------:R-:W-:-:S02]  /*0aa0*/  FSETP.GT.OR P5, PT, R21, R18, P1 ;  /* 0x000000121500720b */ /* 0x000fc40000fa4400 */
[CC--:B------:R-:W-:Y:S02]  /*0ab0*/  FSETP.GT.AND P6, PT, R25.reuse, R6.reuse, PT ;  /* 0x000000061900720b */ /* 0x0c0fe40003fc4000 */
[----:B------:R-:W-:Y:S02]  /*0ac0*/  SEL R5, R10, R5, P5 ;  /* 0x000000050a057207 */ /* 0x000fe40002800000 */
[----:B------:R-:W-:Y:S01]  /*0ad0*/  FSEL R6, R25, R6, P6 ;  /* 0x0000000619067208 */ /* 0x000fe20003000000 */
[----:B------:R-:W-:-:S03]  /*0ae0*/  @P1 VIADD R0, R15, 0x5 ;  /* 0x000000050f001836 */ /* 0x000fc60000000000 */
[----:B------:R-:W-:-:S04]  /*0af0*/  FSETP.GT.AND P0, PT, R27, R6, PT ;  /* 0x000000061b00720b */ /* 0x000fc80003f04000 */
[C---:B------:R-:W-:Y:S01]  /*0b00*/  SEL R5, R10.reuse, R5, P0 ;  /* 0x000000050a057207 */ /* 0x040fe20000000000 */
[----:B------:R-:W-:Y:S01]  /*0b10*/  @P6 VIADD R0, R15, 0x6 ;  /* 0x000000060f006836 */ /* 0x000fe20000000000 */
[----:B------:R-:W-:Y:S02]  /*0b20*/  FSEL R11, R27, R6, P0 ;  /* 0x000000061b0b7208 */ /* 0x000fe40000000000 */
[----:B------:R-:W-:-:S05]  /*0b30*/  SEL R5, R10, R5, P6 ;  /* 0x000000050a057207 */ /* 0x000fca0003000000 */
[----:B------:R-:W-:-:S07]  /*0b40*/  @P0 VIADD R0, R15, 0x7 ;  /* 0x000000070f000836 */ /* 0x000fce0000000000 */
.L_x_21:
[----:B------:R-:W-:Y:S05]  /*0b50*/  @!P2 BRA `(.L_x_20) ;  /* 0x0000000000cca947 */ /* 0x000fea0003800000 */
[----:B------:R-:W-:Y:S01]  /*0b60*/  ISETP.NE.AND P0, PT, R12, RZ, PT ;  /* 0x000000ff0c00720c */ /* 0x000fe20003f05270 */
[----:B------:R-:W-:-:S12]  /*0b70*/  @!P3 BRA `(.L_x_22) ;  /* 0x000000000064b947 */ /* 0x000fd80003800000 */
[----:B------:R-:W0:Y:S01]  /*0b80*/  LDC.64 R6, c[0x0][0x390] ;  /* 0x0000e400ff067b82 */ /* 0x000e220000000a00 */
[----:B------:R-:W-:-:S04]  /*0b90*/  IMAD R15, R8, R2, R9 ;  /* 0x00000002080f7224 */ /* 0x000fc800078e0209 */
[----:B0-----:R-:W-:-:S05]  /*0ba0*/  IMAD.WIDE R6, R15, 0x4, R6 ;  /* 0x000000040f067825 */ /* 0x001fca00078e0206 */
[----:B------:R-:W2:Y:S04]  /*0bb0*/  LDG.E R14, desc[UR8][R6.64] ;  /* 0x00000008060e7981 */ /* 0x000ea8000c1e1900 */
[----:B------:R-:W3:Y:S04]  /*0bc0*/  LDG.E R16, desc[UR8][R6.64+0x4] ;  /* 0x0000040806107981 */ /* 0x000ee8000c1e1900 */
[----:B------:R-:W4:Y:S04]  /*0bd0*/  LDG.E R17, desc[UR8][R6.64+0x8] ;  /* 0x0000080806117981 */ /* 0x000f28000c1e1900 */
[----:B------:R-:W5:Y:S01]  /*0be0*/  LDG.E R19, desc[UR8][R6.64+0xc] ;  /* 0x00000c0806137981 */ /* 0x000f62000c1e1900 */
        /* <DEDUP_REMOVED lines=12> */
[C---:B------:R-:W-:Y:S02]  /*0cb0*/  SEL R5, R10.reuse, R5, P6 ;  /* 0x000000050a057207 */ /* 0x040fe40003000000 */
[----:B------:R-:W-:Y:S01]  /*0cc0*/  FSEL R11, R19, R16, P2 ;  /* 0x00000010130b7208 */ /* 0x000fe20001000000 */
[----:B------:R-:W-:Y:S01]  /*0cd0*/  @P1 VIADD R0, R15, 0x2 ;  /* 0x000000020f001836 */ /* 0x000fe20000000000 */
[----:B------:R-:W-:-:S04]  /*0ce0*/  SEL R5, R10, R5, P2 ;  /* 0x000000050a057207 */ /* 0x000fc80001000000 */
[----:B------:R-:W-:-:S03]  /*0cf0*/  SEL R5, R10, R5, P1 ;  /* 0x000000050a057207 */ /* 0x000fc60000800000 */
[----:B------:R-:W-:-:S07]  /*0d00*/  @P2 VIADD R0, R15, 0x3 ;  /* 0x000000030f002836 */ /* 0x000fce0000000000 */
.L_x_22:
[----:B------:R-:W-:Y:S05]  /*0d10*/  @!P0 BRA `(.L_x_20) ;  /* 0x00000000005c8947 */ /* 0x000fea0003800000 */
[----:B------:R-:W0:Y:S01]  /*0d20*/  LDC.64 R6, c[0x0][0x390] ;  /* 0x0000e400ff067b82 */ /* 0x000e220000000a00 */
[----:B------:R-:W-:-:S04]  /*0d30*/  IMAD R15, R8, R2, R9 ;  /* 0x00000002080f7224 */ /* 0x000fc800078e0209 */
[----:B0-----:R-:W-:-:S05]  /*0d40*/  IMAD.WIDE R6, R15, 0x4, R6 ;  /* 0x000000040f067825 */ /* 0x001fca00078e0206 */
[----:B------:R-:W2:Y:S01]  /*0d50*/  LDG.E R8, desc[UR8][R6.64] ;  /* 0x0000000806087981 */ /* 0x000ea2000c1e1900 */
[----:B------:R-:W-:Y:S01]  /*0d60*/  ISETP.NE.AND P1, PT, R12, 0x1, PT ;  /* 0x000000010c00780c */ /* 0x000fe20003f25270 */
[----:B------:R-:W-:Y:S01]  /*0d70*/  IMAD R9, R3, R2, R9 ;  /* 0x0000000203097224 */ /* 0x000fe200078e0209 */
[----:B--2---:R-:W-:-:S04]  /*0d80*/  FSETP.GT.AND P0, PT, R8, R11, PT ;  /* 0x0000000b0800720b */ /* 0x004fc80003f04000 */
[----:B------:R-:W-:Y:S02]  /*0d90*/  FSEL R11, R8, R11, P0 ;  /* 0x0000000b080b7208 */ /* 0x000fe40000000000 */
[----:B------:R-:W-:Y:S02]  /*0da0*/  SEL R0, R9, R0, P0 ;  /* 0x0000000009007207 */ /* 0x000fe40000000000 */
[----:B------:R-:W-:-:S03]  /*0db0*/  SEL R5, R10, R5, P0 ;  /* 0x000000050a057207 */ /* 0x000fc60000000000 */
[----:B------:R-:W-:Y:S05]  /*0dc0*/  @!P1 BRA `(.L_x_20) ;  /* 0x0000000000309947 */ /* 0x000fea0003800000 */
[----:B------:R-:W2:Y:S01]  /*0dd0*/  LDG.E R8, desc[UR8][R6.64+0x4] ;  /* 0x0000040806087981 */ /* 0x000ea2000c1e1900 */
[----:B------:R-:W-:Y:S02]  /*0de0*/  ISETP.NE.AND P1, PT, R12, 0x2, PT ;  /* 0x000000020c00780c */ /* 0x000fe40003f25270 */
[----:B--2---:R-:W-:-:S04]  /*0df0*/  FSETP.GT.AND P0, PT, R8, R11, PT ;  /* 0x0000000b0800720b */ /* 0x004fc80003f04000 */
[----:B------:R-:W-:Y:S02]  /*0e00*/  FSEL R11, R8, R11, P0 ;  /* 0x0000000b080b7208 */ /* 0x000fe40000000000 */
[----:B------:R-:W-:-:S07]  /*0e10*/  SEL R5, R10, R5, P0 ;  /* 0x000000050a057207 */ /* 0x000fce0000000000 */
[----:B------:R-:W-:Y:S01]  /*0e20*/  @P0 VIADD R0, R9, 0x1 ;  /* 0x0000000109000836 */ /* 0x000fe20000000000 */
[----:B------:R-:W-:Y:S06]  /*0e30*/  @!P1 BRA `(.L_x_20) ;  /* 0x0000000000149947 */ /* 0x000fec0003800000 */
[----:B------:R-:W2:Y:S02]  /*0e40*/  LDG.E R6, desc[UR8][R6.64+0x8] ;  /* 0x0000080806067981 */ /* 0x000ea4000c1e1900 */
[----:B--2---:R-:W-:-:S13]  /*0e50*/  FSETP.GT.AND P0, PT, R6, R11, PT ;  /* 0x0000000b0600720b */ /* 0x004fda0003f04000 */
[----:B------:R-:W-:Y:S02]  /*0e60*/  @P0 VIADD R0, R9, 0x2 ;  /* 0x0000000209000836 */ /* 0x000fe40000000000 */
[----:B------:R-:W-:Y:S02]  /*0e70*/  @P0 IMAD.MOV.U32 R5, RZ, RZ, R10 ;  /* 0x000000ffff050224 */ /* 0x000fe400078e000a */
[----:B------:R-:W-:-:S07]  /*0e80*/  @P0 IMAD.MOV.U32 R11, RZ, RZ, R6 ;  /* 0x000000ffff0b0224 */ /* 0x000fce00078e0006 */
.L_x_20:
[----:B------:R-:W-:Y:S05]  /*0e90*/  @P4 BRA `(.L_x_23) ;  /* 0xfffffff000d44947 */ /* 0x000fea000383ffff */
.L_x_17:
[----:B------:R-:W-:Y:S01]  /*0ea0*/  ISETP.NE.AND P0, PT, R5, RZ, PT ;  /* 0x000000ff0500720c */ /* 0x000fe20003f05270 */
[----:B------:R-:W-:Y:S03]  /*0eb0*/  BSSY.RECONVERGENT B0, `(.L_x_24) ;  /* 0x0000008000007945 */ /* 0x000fe60003800200 */
[----:B------:R-:W-:-:S13]  /*0ec0*/  ISETP.EQ.OR P0, PT, R0, RZ, !P0 ;  /* 0x000000ff0000720c */ /* 0x000fda0004702670 */
[----:B------:R-:W-:Y:S05]  /*0ed0*/  @P0 BRA `(.L_x_25) ;  /* 0x0000000000140947 */ /* 0x000fea0003800000 */
[----:B------:R-:W-:-:S04]  /*0ee0*/  IMAD R6, R2, UR6, RZ ;  /* 0x0000000602067c24 */ /* 0x000fc8000f8e02ff */
[----:B------:R-:W-:-:S05]  /*0ef0*/  VIADD R7, R6, 0xffffffff ;  /* 0xffffffff06077836 */ /* 0x000fca0000000000 */
[-C--:B------:R-:W-:Y:S02]  /*0f00*/  ISETP.NE.AND P0, PT, R5, R7.reuse, PT ;  /* 0x000000070500720c */ /* 0x080fe40003f05270 */
[----:B------:R-:W-:-:S13]  /*0f10*/  ISETP.NE.AND P1, PT, R0, R7, PT ;  /* 0x000000070000720c */ /* 0x000fda0003f25270 */
[----:B------:R-:W-:Y:S05]  /*0f20*/  @P0 BRA P1, `(.L_x_26) ;  /* 0x0000000000680947 */ /* 0x000fea0000800000 */
.L_x_25:
[----:B------:R-:W-:Y:S05]  /*0f30*/  BSYNC.RECONVERGENT B0 ;  /* 0x0000000000007941 */ /* 0x000fea0003800200 */
.L_x_24:
[----:B------:R-:W0:Y:S01]  /*0f40*/  LDCU UR4, c[0x0][0x3a0] ;  /* 0x00007400ff0477ac */ /* 0x000e220008000800 */
[----:B------:R-:W-:Y:S01]  /*0f50*/  I2FP.F32.S32 R18, R5 ;  /* 0x0000000500127245 */ /* 0x000fe20000201400 */
[----:B------:R-:W-:Y:S01]  /*0f60*/  IMAD R10, R3, R2, RZ ;  /* 0x00000002030a7224 */ /* 0x000fe200078e02ff */
[----:B------:R-:W-:Y:S01]  /*0f70*/  I2FP.F32.S32 R0, R0 ;  /* 0x0000000000007245 */ /* 0x000fe20000201400 */
[----:B------:R-:W-:Y:S01]  /*0f80*/  IMAD R14, R4, R2, RZ ;  /* 0x00000002040e7224 */ /* 0x000fe200078e02ff */
[----:B------:R-:W-:Y:S01]  /*0f90*/  F2F.F64.F32 R12, R18 ;  /* 0x00000012000c7310 */ /* 0x000fe20000201800 */
[----:B------:R-:W1:Y:S07]  /*0fa0*/  LDC.64 R16, c[0x0][0x388] ;  /* 0x0000e200ff107b82 */ /* 0x000e6e0000000a00 */
[----:B------:R-:W-:Y:S01]  /*0fb0*/  F2F.F64.F32 R6, R0 ;  /* 0x0000000000067310 */ /* 0x000fe20000201800 */
[----:B0-----:R-:W-:-:S07]  /*0fc0*/  I2FP.F32.S32 R5, UR4 ;  /* 0x0000000400057c45 */ /* 0x001fce0008201400 */
[----:B------:R-:W-:Y:S08]  /*0fd0*/  I2F.F64 R10, R10 ;  /* 0x0000000a000a7312 */ /* 0x000ff00000201c00 */
[----:B------:R0:W2:Y:S08]  /*0fe0*/  F2F.F64.F32 R8, R5 ;  /* 0x0000000500087310 */ /* 0x0000b00000201800 */
[----:B------:R-:W3:Y:S01]  /*0ff0*/  I2F.F64 R14, R14 ;  /* 0x0000000e000e7312 */ /* 0x000ee20000201c00 */
[----:B0-----:R-:W-:Y:S01]  /*1000*/  IMAD R5, R4, UR6, R3 ;  /* 0x0000000604057c24 */ /* 0x001fe2000f8e0203 */
[----:B--2---:R-:W-:-:S02]  /*1010*/  DFMA R6, R8, -0.5, R6 ;  /* 0xbfe000000806782b */ /* 0x004fc40000000006 */
[----:B------:R-:W-:Y:S01]  /*1020*/  DFMA R12, R8, -0.5, R12 ;  /* 0xbfe00000080c782b */ /* 0x000fe2000000000c */
[----:B------:R-:W0:Y:S05]  /*1030*/  LDC.64 R8, c[0x0][0x380] ;  /* 0x0000e000ff087b82 */ /* 0x000e2a0000000a00 */
[----:B------:R-:W-:Y:S02]  /*1040*/  DADD R6, R6, -R10 ;  /* 0x0000000006067229 */ /* 0x000fe4000000080a */
[----:B---3--:R-:W-:-:S08]  /*1050*/  DADD R12, R12, -R14 ;  /* 0x000000000c0c7229 */ /* 0x008fd0000000080e */
[----:B------:R-:W2:Y:S08]  /*1060*/  F2F.F32.F64 R7, R6 ;  /* 0x0000000600077310 */ /* 0x000eb00000301000 */
[----:B------:R-:W3:Y:S01]  /*1070*/  F2F.F32.F64 R13, R12 ;  /* 0x0000000c000d7310 */ /* 0x000ee20000301000 */
[----:B0-----:R-:W-:-:S04]  /*1080*/  IMAD.WIDE R2, R5, 0x4, R8 ;  /* 0x0000000405027825 */ /* 0x001fc800078e0208 */
[----:B-1----:R-:W-:Y:S01]  /*1090*/  IMAD.WIDE R4, R5, 0x4, R16 ;  /* 0x0000000405047825 */ /* 0x002fe200078e0210 */
[----:B--2---:R-:W-:Y:S04]  /*10a0*/  STG.E desc[UR8][R2.64], R7 ;  /* 0x0000000702007986 */ /* 0x004fe8000c101908 */
[----:B---3--:R-:W-:Y:S01]  /*10b0*/  STG.E desc[UR8][R4.64], R13 ;  /* 0x0000000d04007986 */ /* 0x008fe2000c101908 */
[----:B------:R-:W-:Y:S05]  /*10c0*/  EXIT ;  /* 0x000000000000794d */ /* 0x000fea0003800000 */
.L_x_26:
[----:B------:R-:W0:Y:S01]  /*10d0*/  LDC.64 R24, c[0x0][0x390] ;  /* 0x0000e400ff187b82 */ /* 0x000e220000000a00 */
[----:B------:R-:W-:-:S04]  /*10e0*/  IMAD R7, R6, R5, R0 ;  /* 0x0000000506077224 */ /* 0x000fc800078e0200 */
[----:B------:R-:W-:Y:S02]  /*10f0*/  IMAD.IADD R17, R6, 0x1, R7 ;  /* 0x0000000106117824 */ /* 0x000fe400078e0207 */
[----:B0-----:R-:W-:-:S05]  /*1100*/  IMAD.WIDE R22, R7, 0x4, R24 ;  /* 0x0000000407167825 */ /* 0x001fca00078e0218 */
[----:B------:R-:W2:Y:S01]  /*1110*/  LDG.E R14, desc[UR8][R22.64] ;  /* 0x00000008160e7981 */ /* 0x000ea2000c1e1900 */
[----:B------:R-:W-:Y:S02]  /*1120*/  IMAD R7, R6, R5, -R6 ;  /* 0x0000000506077224 */ /* 0x000fe400078e0a06 */
[----:B------:R-:W-:Y:S01]  /*1130*/  IMAD.WIDE R16, R17, 0x4, R24 ;  /* 0x0000000411107825 */ /* 0x000fe200078e0218 */
[----:B------:R-:W3:Y:S03]  /*1140*/  LDG.E R2, desc[UR8][R22.64+0x4] ;  /* 0x0000040816027981 */ /* 0x000ee6000c1e1900 */
[----:B------:R-:W-:Y:S01]  /*1150*/  IMAD.IADD R7, R7, 0x1, R0 ;  /* 0x0000000107077824 */ /* 0x000fe200078e0200 */
[----:B------:R-:W4:Y:S03]  /*1160*/  LDG.E R6, desc[UR8][R16.64] ;  /* 0x0000000810067981 */ /* 0x000f26000c1e1900 */
[----:B------:R-:W-:Y:S01]  /*1170*/  IMAD.WIDE R24, R7, 0x4, R24 ;  /* 0x0000000407187825 */ /* 0x000fe200078e0218 */
[----:B------:R-:W5:Y:S04]  /*1180*/  LDG.E R15, desc[UR8][R22.64+-0x4] ;  /* 0xfffffc08160f7981 */ /* 0x000f68000c1e1900 */
[----:B------:R-:W5:Y:S01]  /*1190*/  LDG.E R7, desc[UR8][R24.64] ;  /* 0x0000000818077981 */ /* 0x000f62000c1e1900 */
[----:B------:R-:W-:Y:S01]  /*11a0*/  BSSY.RECONVERGENT B1, `(.L_x_27) ;  /* 0x000002b000017945 */ /* 0x000fe20003800200 */
[----:B--2---:R-:W0:Y:S08]  /*11b0*/  F2F.F64.F32 R12, R14 ;  /* 0x0000000e000c7310 */ /* 0x004e300000201800 */
[----:B---3--:R-:W1:Y:S01]  /*11c0*/  F2F.F64.F32 R8, R2 ;  /* 0x0000000200087310 */ /* 0x008e620000201800 */
[----:B0-----:R-:W-:-:S07]  /*11d0*/  DADD R26, R12, R12 ;  /* 0x000000000c1a7229 */ /* 0x001fce000000000c */
[----:B----4-:R-:W0:Y:S08]  /*11e0*/  F2F.F64.F32 R18, R6 ;  /* 0x0000000600127310 */ /* 0x010e300000201800 */
[----:B-----5:R-:W2:Y:S01]  /*11f0*/  F2F.F64.F32 R10, R15 ;  /* 0x0000000f000a7310 */ /* 0x020ea20000201800 */
[----:B-1----:R-:W-:-:S07]  /*1200*/  DADD R28, -R26, R8 ;  /* 0x000000001a1c7229 */ /* 0x002fce0000000108 */
[----:B------:R-:W1:Y:S01]  /*1210*/  F2F.F64.F32 R20, R7 ;  /* 0x0000000700147310 */ /* 0x000e620000201800 */
[----:B0-----:R-:W-:Y:S02]  /*1220*/  DADD R26, R18, -R26 ;  /* 0x00000000121a7229 */ /* 0x001fe4000000081a */
[----:B--2---:R-:W-:-:S06]  /*1230*/  DADD R28, R28, R10 ;  /* 0x000000001c1c7229 */ /* 0x004fcc000000000a */
[----:B-1----:R-:W-:Y:S02]  /*1240*/  DADD R26, R26, R20 ;  /* 0x000000001a1a7229 */ /* 0x002fe40000000014 */
[----:B------:R-:W-:-:S06]  /*1250*/  DSETP.NEU.AND P0, PT, R28, RZ, PT ;  /* 0x000000ff1c00722a */ /* 0x000fcc0003f0d000 */
[----:B------:R-:W-:-:S14]  /*1260*/  DSETP.NEU.AND P0, PT, R26, RZ, P0 ;  /* 0x000000ff1a00722a */ /* 0x000fdc000070d000 */
[----:B------:R-:W-:Y:S02]  /*1270*/  @!P0 IMAD.MOV.U32 R16, RZ, RZ, -0x771c970f ;  /* 0x88e368f1ff108424 */ /* 0x000fe400078e00ff */
[----:B------:R-:W-:-:S06]  /*1280*/  @!P0 IMAD.MOV.U32 R17, RZ, RZ, 0x3ee4f8b5 ;  /* 0x3ee4f8b5ff118424 */ /* 0x000fcc00078e00ff */
[----:B------:R-:W-:-:S06]  /*1290*/  @!P0 DADD R16, R12, R16 ;  /* 0x000000000c108229 */ /* 0x000fcc0000000010 */
[----:B------:R-:W0:Y:S08]  /*12a0*/  @!P0 F2F.F32.F64 R14, R16 ;  /* 0x00000010000e8310 */ /* 0x000e300000301000 */
[----:B0-----:R-:W0:Y:S02]  /*12b0*/  F2F.F64.F32 R22, R14 ;  /* 0x0000000e00167310 */ /* 0x001e240000201800 */
[----:B0-----:R-:W-:-:S08]  /*12c0*/  DADD R22, R22, R22 ;  /* 0x0000000016167229 */ /* 0x001fd00000000016 */
[----:B------:R-:W-:-:S08]  /*12d0*/  DADD R12, R8, -R22 ;  /* 0x00000000080c7229 */ /* 0x000fd00000000816 */
[----:B------:R-:W-:-:S06]  /*12e0*/  DADD R12, R10, R12 ;  /* 0x000000000a0c7229 */ /* 0x000fcc000000000c */
[----:B------:R-:W0:Y:S01]  /*12f0*/  MUFU.RCP64H R9, R13 ;  /* 0x0000000d00097308 */ /* 0x000e220000001800 */
[----:B------:R-:W-:-:S06]  /*1300*/  IMAD.MOV.U32 R8, RZ, RZ, 0x1 ;  /* 0x00000001ff087424 */ /* 0x000fcc00078e00ff */
[----:B0-----:R-:W-:-:S08]  /*1310*/  DFMA R10, -R12, R8, 1 ;  /* 0x3ff000000c0a742b */ /* 0x001fd00000000108 */
[----:B------:R-:W-:Y:S01]  /*1320*/  DFMA R10, R10, R10, R10 ;  /* 0x0000000a0a0a722b */ /* 0x000fe2000000000a */
[----:B------:R-:W-:-:S07]  /*1330*/  FADD R15, R2, -R15 ;  /* 0x8000000f020f7221 */ /* 0x000fce0000000000 */
[----:B------:R-:W-:Y:S01]  /*1340*/  DFMA R10, R8, R10, R8 ;  /* 0x0000000a080a722b */ /* 0x000fe20000000008 */
[----:B------:R-:W0:Y:S07]  /*1350*/  F2F.F64.F32 R14, R15 ;  /* 0x0000000f000e7310 */ /* 0x000e2e0000201800 */
[----:B------:R-:W-:-:S08]  /*1360*/  DFMA R8, -R12, R10, 1 ;  /* 0x3ff000000c08742b */ /* 0x000fd0000000010a */
[----:B------:R-:W-:-:S08]  /*1370*/  DFMA R8, R10, R8, R10 ;  /* 0x000000080a08722b */ /* 0x000fd0000000000a */
[----:B0-----:R-:W-:-:S08]  /*1380*/  DMUL R10, R14, R8 ;  /* 0x000000080e0a7228 */ /* 0x001fd00000000000 */
[----:B------:R-:W-:-:S08]  /*1390*/  DFMA R16, -R12, R10, R14 ;  /* 0x0000000a0c10722b */ /* 0x000fd0000000010e */
[----:B------:R-:W-:Y:S01]  /*13a0*/  DFMA R10, R8, R16, R10 ;  /* 0x00000010080a722b */ /* 0x000fe2000000000a */
[----:B------:R-:W-:Y:S02]  /*13b0*/  I2FP.F32.S32 R8, R0 ;  /* 0x0000000000087245 */ /* 0x000fe40000201400 */
[----:B------:R-:W-:-:S07]  /*13c0*/  FSETP.GEU.AND P1, PT, |R15|, 6.5827683646048100446e-37, PT ;  /* 0x036000000f00780b */ /* 0x000fce0003f2e200 */
[----:B------:R-:W-:Y:S01]  /*13d0*/  FFMA R0, RZ, R13, R11 ;  /* 0x0000000dff007223 */ /* 0x000fe2000000000b */
[----:B------:R-:W0:Y:S04]  /*13e0*/  F2F.F64.F32 R8, R8 ;  /* 0x0000000800087310 */ /* 0x000e280000201800 */
[----:B------:R-:W-:-:S13]  /*13f0*/  FSETP.GT.AND P0, PT, |R0|, 1.469367938527859385e-39, PT ;  /* 0x001000000000780b */ /* 0x000fda0003f04200 */
[----:B0-----:R-:W-:Y:S05]  /*1400*/  @P0 BRA P1, `(.L_x_28) ;  /* 0x0000000000100947 */ /* 0x001fea0000800000 */
[----:B------:R-:W-:-:S07]  /*1410*/  MOV R2, 0x1430 ;  /* 0x0000143000027802 */ /* 0x000fce0000000f00 */
[----:B------:R-:W-:Y:S05]  /*1420*/  CALL.REL.NOINC `($__internal_0_$__cuda_sm20_div_rn_f64_full) ;  /* 0x0000000000e87944 */ /* 0x000fea0003c00000 */
[----:B------:R-:W-:Y:S02]  /*1430*/  IMAD.MOV.U32 R10, RZ, RZ, R24 ;  /* 0x000000ffff0a7224 */ /* 0x000fe400078e0018 */
[----:B------:R-:W-:-:S07]  /*1440*/  IMAD.MOV.U32 R11, RZ, RZ, R25 ;  /* 0x000000ffff0b7224 */ /* 0x000fce00078e0019 */
.L_x_28:
[----:B------:R-:W-:Y:S05]  /*1450*/  BSYNC.RECONVERGENT B1 ;  /* 0x0000000000017941 */ /* 0x000fea0003800200 */
.L_x_27:
[----:B------:R-:W-:Y:S01]  /*1460*/  DADD R18, R18, -R22 ;  /* 0x0000000012127229 */ /* 0x000fe20000000816 */
[----:B------:R-:W0:Y:S01]  /*1470*/  LDCU UR4, c[0x0][0x3a0] ;  /* 0x00007400ff0477ac */ /* 0x000e220008000800 */
[----:B------:R-:W-:Y:S02]  /*1480*/  IMAD.MOV.U32 R12, RZ, RZ, 0x1 ;  /* 0x00000001ff0c7424 */ /* 0x000fe400078e00ff */
[----:B------:R-:W-:Y:S01]  /*1490*/  FADD R0, R6, -R7 ;  /* 0x8000000706007221 */ /* 0x000fe20000000000 */
[----:B------:R-:W-:Y:S01]  /*14a0*/  DFMA R8, R10, -0.5, R8 ;  /* 0xbfe000000a08782b */ /* 0x000fe20000000008 */
[----:B------:R-:W1:Y:S01]  /*14b0*/  LDCU UR5, c[0x0][0x39c] ;  /* 0x00007380ff0577ac */ /* 0x000e620008000800 */
[----:B------:R-:W2:Y:S01]  /*14c0*/  LDC.64 R16, c[0x0][0x380] ;  /* 0x0000e000ff107b82 */ /* 0x000ea20000000a00 */
[----:B------:R-:W3:Y:S01]  /*14d0*/  F2F.F64.F32 R10, R0 ;  /* 0x00000000000a7310 */ /* 0x000ee20000201800 */
[----:B------:R-:W-:Y:S01]  /*14e0*/  DADD R20, R20, R18 ;  /* 0x0000000014147229 */ /* 0x000fe20000000012 */
[----:B------:R-:W-:Y:S06]  /*14f0*/  BSSY.RECONVERGENT B1, `(.L_x_29) ;  /* 0x0000022000017945 */ /* 0x000fec0003800200 */
[----:B------:R-:W4:Y:S01]  /*1500*/  MUFU.RCP64H R13, R21 ;  /* 0x00000015000d7308 */ /* 0x000f220000001800 */
[----:B0-----:R-:W-:-:S02]  /*1510*/  I2FP.F32.S32 R18, UR4 ;  /* 0x0000000400127c45 */ /* 0x001fc40008201400 */
[----:B---3--:R-:W-:Y:S01]  /*1520*/  FSETP.GEU.AND P1, PT, |R11|, 6.5827683646048100446e-37, PT ;  /* 0x036000000b00780b */ /* 0x008fe20003f2e200 */
[----:B-1----:R-:W-:-:S04]  /*1530*/  IMAD R2, R3, UR5, RZ ;  /* 0x0000000503027c24 */ /* 0x002fc8000f8e02ff */
[----:B------:R-:W0:Y:S01]  /*1540*/  F2F.F64.F32 R18, R18 ;  /* 0x0000001200127310 */ /* 0x000e220000201800 */
[----:B------:R-:W-:-:S04]  /*1550*/  IMAD R3, R4, UR6, R3 ;  /* 0x0000000604037c24 */ /* 0x000fc8000f8e0203 */
[----:B--2---:R-:W-:Y:S01]  /*1560*/  IMAD.WIDE R16, R3, 0x4, R16 ;  /* 0x0000000403107825 */ /* 0x004fe200078e0210 */
[----:B----4-:R-:W-:-:S08]  /*1570*/  DFMA R14, -R20, R12, 1 ;  /* 0x3ff00000140e742b */ /* 0x010fd0000000010c */
[----:B------:R-:W-:Y:S02]  /*1580*/  DFMA R14, R14, R14, R14 ;  /* 0x0000000e0e0e722b */ /* 0x000fe4000000000e */
[----:B0-----:R-:W-:-:S06]  /*1590*/  DFMA R8, R18, -0.5, R8 ;  /* 0xbfe000001208782b */ /* 0x001fcc0000000008 */
[----:B------:R-:W-:Y:S01]  /*15a0*/  DFMA R14, R12, R14, R12 ;  /* 0x0000000e0c0e722b */ /* 0x000fe2000000000c */
[----:B------:R-:W0:Y:S07]  /*15b0*/  I2F.F64 R12, R2 ;  /* 0x00000002000c7312 */ /* 0x000e2e0000201c00 */
[----:B------:R-:W-:-:S08]  /*15c0*/  DFMA R6, -R20, R14, 1 ;  /* 0x3ff000001406742b */ /* 0x000fd0000000010e */
[----:B------:R-:W-:Y:S02]  /*15d0*/  DFMA R6, R14, R6, R14 ;  /* 0x000000060e06722b */ /* 0x000fe4000000000e */
[----:B0-----:R-:W-:-:S06]  /*15e0*/  DADD R12, -R12, R8 ;  /* 0x000000000c0c7229 */ /* 0x001fcc0000000108 */
[----:B------:R-:W-:-:S04]  /*15f0*/  DMUL R8, R10, R6 ;  /* 0x000000060a087228 */ /* 0x000fc80000000000 */
[----:B------:R-:W0:Y:S04]  /*1600*/  F2F.F32.F64 R13, R12 ;  /* 0x0000000c000d7310 */ /* 0x000e280000301000 */
[----:B------:R-:W-:-:S08]  /*1610*/  DFMA R14, -R20, R8, R10 ;  /* 0x00000008140e722b */ /* 0x000fd0000000010a */
[----:B------:R-:W-:Y:S01]  /*1620*/  DFMA R8, R6, R14, R8 ;  /* 0x0000000e0608722b */ /* 0x000fe20000000008 */
[----:B------:R-:W-:Y:S01]  /*1630*/  I2FP.F32.S32 R6, R5 ;  /* 0x0000000500067245 */ /* 0x000fe20000201400 */
[----:B0-----:R0:W-:Y:S05]  /*1640*/  STG.E desc[UR8][R16.64], R13 ;  /* 0x0000000d10007986 */ /* 0x0011ea000c101908 */
[----:B------:R-:W1:Y:S03]  /*1650*/  F2F.F64.F32 R6, R6 ;  /* 0x0000000600067310 */ /* 0x000e660000201800 */
[----:B------:R-:W-:-:S05]  /*1660*/  FFMA R0, RZ, R21, R9 ;  /* 0x00000015ff007223 */ /* 0x000fca0000000009 */
[----:B------:R-:W-:-:S13]  /*1670*/  FSETP.GT.AND P0, PT, |R0|, 1.469367938527859385e-39, PT ;  /* 0x001000000000780b */ /* 0x000fda0003f04200 */
[----:B01----:R-:W-:Y:S05]  /*1680*/  @P0 BRA P1, `(.L_x_30) ;  /* 0x0000000000200947 */ /* 0x003fea0000800000 */
[----:B------:R-:W-:Y:S01]  /*1690*/  IMAD.MOV.U32 R14, RZ, RZ, R10 ;  /* 0x000000ffff0e7224 */ /* 0x000fe200078e000a */
[----:B------:R-:W-:Y:S01]  /*16a0*/  MOV R2, 0x16f0 ;  /* 0x000016f000027802 */ /* 0x000fe20000000f00 */
[----:B------:R-:W-:Y:S02]  /*16b0*/  IMAD.MOV.U32 R15, RZ, RZ, R11 ;  /* 0x000000ffff0f7224 */ /* 0x000fe400078e000b */
[----:B------:R-:W-:Y:S02]  /*16c0*/  IMAD.MOV.U32 R12, RZ, RZ, R20 ;  /* 0x000000ffff0c7224 */ /* 0x000fe400078e0014 */
[----:B------:R-:W-:-:S07]  /*16d0*/  IMAD.MOV.U32 R13, RZ, RZ, R21 ;  /* 0x000000ffff0d7224 */ /* 0x000fce00078e0015 */
[----:B------:R-:W-:Y:S05]  /*16e0*/  CALL.REL.NOINC `($__internal_0_$__cuda_sm20_div_rn_f64_full) ;  /* 0x0000000000387944 */ /* 0x000fea0003c00000 */
[----:B------:R-:W-:Y:S02]  /*16f0*/  IMAD.MOV.U32 R8, RZ, RZ, R24 ;  /* 0x000000ffff087224 */ /* 0x000fe400078e0018 */
[----:B------:R-:W-:-:S07]  /*1700*/  IMAD.MOV.U32 R9, RZ, RZ, R25 ;  /* 0x000000ffff097224 */ /* 0x000fce00078e0019 */
.L_x_30:
[----:B------:R-:W-:Y:S05]  /*1710*/  BSYNC.RECONVERGENT B1 ;  /* 0x0000000000017941 */ /* 0x000fea0003800200 */
.L_x_29:
[----:B------:R-:W0:Y:S01]  /*1720*/  LDCU UR4, c[0x0][0x39c] ;  /* 0x00007380ff0477ac */ /* 0x000e220008000800 */
[----:B------:R-:W-:Y:S01]  /*1730*/  DFMA R6, R8, -0.5, R6 ;  /* 0xbfe000000806782b */ /* 0x000fe20000000006 */
[----:B------:R-:W1:Y:S07]  /*1740*/  LDC.64 R8, c[0x0][0x388] ;  /* 0x0000e200ff087b82 */ /* 0x000e6e0000000a00 */
[----:B------:R-:W-:Y:S01]  /*1750*/  DFMA R6, R18, -0.5, R6 ;  /* 0xbfe000001206782b */ /* 0x000fe20000000006 */
[----:B0-----:R-:W-:-:S06]  /*1760*/  IMAD R4, R4, UR4, RZ ;  /* 0x0000000404047c24 */ /* 0x001fcc000f8e02ff */
[----:B------:R-:W0:Y:S01]  /*1770*/  I2F.F64 R4, R4 ;  /* 0x0000000400047312 */ /* 0x000e220000201c00 */
[----:B-1----:R-:W-:Y:S01]  /*1780*/  IMAD.WIDE R8, R3, 0x4, R8 ;  /* 0x0000000403087825 */ /* 0x002fe200078e0208 */
[----:B0-----:R-:W-:-:S10]  /*1790*/  DADD R6, -R4, R6 ;  /* 0x0000000004067229 */ /* 0x001fd40000000106 */
[----:B------:R-:W0:Y:S02]  /*17a0*/  F2F.F32.F64 R7, R6 ;  /* 0x0000000600077310 */ /* 0x000e240000301000 */
[----:B0-----:R-:W-:Y:S01]  /*17b0*/  STG.E desc[UR8][R8.64], R7 ;  /* 0x0000000708007986 */ /* 0x001fe2000c101908 */
[----:B------:R-:W-:Y:S05]  /*17c0*/  EXIT ;  /* 0x000000000000794d */ /* 0x000fea0003800000 */
        .weak           $__internal_0_$__cuda_sm20_div_rn_f64_full
        .type           $__internal_0_$__cuda_sm20_div_rn_f64_full,@function
        .size           $__internal_0_$__cuda_sm20_div_rn_f64_full,(.L_x_76 - $__internal_0_$__cuda_sm20_div_rn_f64_full)
$__internal_0_$__cuda_sm20_div_rn_f64_full:
[C---:B------:R-:W-:Y:S01]  /*17d0*/  FSETP.GEU.AND P0, PT, |R13|.reuse, 1.469367938527859385e-39, PT ;  /* 0x001000000d00780b */ /* 0x040fe20003f0e200 */
[----:B------:R-:W-:Y:S01]  /*17e0*/  IMAD.MOV.U32 R16, RZ, RZ, 0x1 ;  /* 0x00000001ff107424 */ /* 0x000fe200078e00ff */
[----:B------:R-:W-:Y:S01]  /*17f0*/  LOP3.LUT R10, R13, 0x800fffff, RZ, 0xc0, !PT ;  /* 0x800fffff0d0a7812 */ /* 0x000fe200078ec0ff */
[----:B------:R-:W-:Y:S01]  /*1800*/  BSSY.RECONVERGENT B2, `(.L_x_31) ;  /* 0x0000054000027945 */ /* 0x000fe20003800200 */
[C---:B------:R-:W-:Y:S02]  /*1810*/  FSETP.GEU.AND P2, PT, |R15|.reuse, 1.469367938527859385e-39, PT ;  /* 0x001000000f00780b */ /* 0x040fe40003f4e200 */
[----:B------:R-:W-:Y:S01]  /*1820*/  LOP3.LUT R11, R10, 0x3ff00000, RZ, 0xfc, !PT ;  /* 0x3ff000000a0b7812 */ /* 0x000fe200078efcff */
[----:B------:R-:W-:Y:S01]  /*1830*/  IMAD.MOV.U32 R10, RZ, RZ, R12 ;  /* 0x000000ffff0a7224 */ /* 0x000fe200078e000c */
[----:B------:R-:W-:Y:S02]  /*1840*/  LOP3.LUT R31, R15, 0x7ff00000, RZ, 0xc0, !PT ;  /* 0x7ff000000f1f7812 */ /* 0x000fe400078ec0ff */
[----:B------:R-:W-:-:S03]  /*1850*/  LOP3.LUT R30, R13, 0x7ff00000, RZ, 0xc0, !PT ;  /* 0x7ff000000d1e7812 */ /* 0x000fc600078ec0ff */
[----:B------:R-:W-:Y:S01]  /*1860*/  @!P0 DMUL R10, R12, 8.98846567431157953865e+307 ;  /* 0x7fe000000c0a8828 */ /* 0x000fe20000000000 */
[----:B------:R-:W-:-:S03]  /*1870*/  ISETP.GE.U32.AND P1, PT, R31, R30, PT ;  /* 0x0000001e1f00720c */ /* 0x000fc60003f26070 */
[----:B------:R-:W-:Y:S02]  /*1880*/  @!P2 LOP3.LUT R0, R13, 0x7ff00000, RZ, 0xc0, !PT ;  /* 0x7ff000000d00a812 */ /* 0x000fe400078ec0ff */
[----:B------:R-:W0:Y:S02]  /*1890*/  MUFU.RCP64H R17, R11 ;  /* 0x0000000b00117308 */ /* 0x000e240000001800 */
[----:B------:R-:W-:Y:S01]  /*18a0*/  @!P2 ISETP.GE.U32.AND P3, PT, R31, R0, PT ;  /* 0x000000001f00a20c */ /* 0x000fe20003f66070 */
[----:B------:R-:W-:Y:S01]  /*18b0*/  IMAD.MOV.U32 R0, RZ, RZ, 0x1ca00000 ;  /* 0x1ca00000ff007424 */ /* 0x000fe200078e00ff */
[----:B------:R-:W-:-:S04]  /*18c0*/  @!P0 LOP3.LUT R30, R11, 0x7ff00000, RZ, 0xc0, !PT ;  /* 0x7ff000000b1e8812 */ /* 0x000fc800078ec0ff */
[----:B------:R-:W-:-:S04]  /*18d0*/  @!P2 SEL R27, R0, 0x63400000, !P3 ;  /* 0x63400000001ba807 */ /* 0x000fc80005800000 */
[----:B------:R-:W-:-:S04]  /*18e0*/  @!P2 LOP3.LUT R28, R27, 0x80000000, R15, 0xf8, !PT ;  /* 0x800000001b1ca812 */ /* 0x000fc800078ef80f */
[----:B------:R-:W-:Y:S01]  /*18f0*/  @!P2 LOP3.LUT R29, R28, 0x100000, RZ, 0xfc, !PT ;  /* 0x001000001c1da812 */ /* 0x000fe200078efcff */
[----:B0-----:R-:W-:Y:S01]  /*1900*/  DFMA R24, R16, -R10, 1 ;  /* 0x3ff000001018742b */ /* 0x001fe2000000080a */
[----:B------:R-:W-:-:S07]  /*1910*/  @!P2 IMAD.MOV.U32 R28, RZ, RZ, RZ ;  /* 0x000000ffff1ca224 */ /* 0x000fce00078e00ff */
[----:B------:R-:W-:-:S08]  /*1920*/  DFMA R24, R24, R24, R24 ;  /* 0x000000181818722b */ /* 0x000fd00000000018 */
[----:B------:R-:W-:Y:S01]  /*1930*/  DFMA R24, R16, R24, R16 ;  /* 0x000000181018722b */ /* 0x000fe20000000010 */
[----:B------:R-:W-:Y:S01]  /*1940*/  SEL R17, R0, 0x63400000, !P1 ;  /* 0x6340000000117807 */ /* 0x000fe20004800000 */
[----:B------:R-:W-:-:S03]  /*1950*/  IMAD.MOV.U32 R16, RZ, RZ, R14 ;  /* 0x000000ffff107224 */ /* 0x000fc600078e000e */
[----:B------:R-:W-:-:S03]  /*1960*/  LOP3.LUT R17, R17, 0x800fffff, R15, 0xf8, !PT ;  /* 0x800fffff11117812 */ /* 0x000fc600078ef80f */
[----:B------:R-:W-:-:S03]  /*1970*/  DFMA R26, R24, -R10, 1 ;  /* 0x3ff00000181a742b */ /* 0x000fc6000000080a */
[----:B------:R-:W-:-:S05]  /*1980*/  @!P2 DFMA R16, R16, 2, -R28 ;  /* 0x400000001010a82b */ /* 0x000fca000000081c */
[----:B------:R-:W-:-:S05]  /*1990*/  DFMA R26, R24, R26, R24 ;  /* 0x0000001a181a722b */ /* 0x000fca0000000018 */
[----:B------:R-:W-:-:S03]  /*19a0*/  @!P2 LOP3.LUT R31, R17, 0x7ff00000, RZ, 0xc0, !PT ;  /* 0x7ff00000111fa812 */ /* 0x000fc600078ec0ff */
[----:B------:R-:W-:Y:S02]  /*19b0*/  DMUL R24, R26, R16 ;  /* 0x000000101a187228 */ /* 0x000fe40000000000 */
[----:B------:R-:W-:-:S05]  /*19c0*/  VIADD R32, R31, 0xffffffff ;  /* 0xffffffff1f207836 */ /* 0x000fca0000000000 */
[----:B------:R-:W-:Y:S01]  /*19d0*/  ISETP.GT.U32.AND P0, PT, R32, 0x7feffffe, PT ;  /* 0x7feffffe2000780c */ /* 0x000fe20003f04070 */
[----:B------:R-:W-:Y:S01]  /*19e0*/  VIADD R32, R30, 0xffffffff ;  /* 0xffffffff1e207836 */ /* 0x000fe20000000000 */
[----:B------:R-:W-:-:S04]  /*19f0*/  DFMA R28, R24, -R10, R16 ;  /* 0x8000000a181c722b */ /* 0x000fc80000000010 */
[----:B------:R-:W-:-:S04]  /*1a00*/  ISETP.GT.U32.OR P0, PT, R32, 0x7feffffe, P0 ;  /* 0x7feffffe2000780c */ /* 0x000fc80000704470 */
[----:B------:R-:W-:-:S09]  /*1a10*/  DFMA R28, R26, R28, R24 ;  /* 0x0000001c1a1c722b */ /* 0x000fd20000000018 */
[----:B------:R-:W-:Y:S05]  /*1a20*/  @P0 BRA `(.L_x_32) ;  /* 0x0000000000700947 */ /* 0x000fea0003800000 */
[----:B------:R-:W-:Y:S02]  /*1a30*/  LOP3.LUT R24, R15, 0x7ff00000, RZ, 0xc0, !PT ;  /* 0x7ff000000f187812 */ /* 0x000fe400078ec0ff */
[----:B------:R-:W-:-:S04]  /*1a40*/  LOP3.LUT R15, R13, 0x7ff00000, RZ, 0xc0, !PT ;  /* 0x7ff000000d0f7812 */ /* 0x000fc800078ec0ff */
[CC--:B------:R-:W-:Y:S02]  /*1a50*/  VIADDMNMX R14, R24.reuse, -R15.reuse, 0xb9600000, !PT ;  /* 0xb9600000180e7446 */ /* 0x0c0fe4000780090f */
[----:B------:R-:W-:Y:S02]  /*1a60*/  ISETP.GE.U32.AND P0, PT, R24, R15, PT ;  /* 0x0000000f1800720c */ /* 0x000fe40003f06070 */
[----:B------:R-:W-:Y:S02]  /*1a70*/  VIMNMX R14, PT, PT, R14, 0x46a00000, PT ;  /* 0x46a000000e0e7848 */ /* 0x000fe40003fe0100 */
[----:B------:R-:W-:-:S05]  /*1a80*/  SEL R15, R0, 0x63400000, !P0 ;  /* 0x63400000000f7807 */ /* 0x000fca0004000000 */
[----:B------:R-:W-:Y:S02]  /*1a90*/  IMAD.IADD R0, R14, 0x1, -R15 ;  /* 0x000000010e007824 */ /* 0x000fe400078e0a0f */
[----:B------:R-:W-:Y:S02]  /*1aa0*/  IMAD.MOV.U32 R14, RZ, RZ, RZ ;  /* 0x000000ffff0e7224 */ /* 0x000fe400078e00ff */
[----:B------:R-:W-:-:S06]  /*1ab0*/  VIADD R15, R0, 0x7fe00000 ;  /* 0x7fe00000000f7836 */ /* 0x000fcc0000000000 */
[----:B------:R-:W-:-:S10]  /*1ac0*/  DMUL R24, R28, R14 ;  /* 0x0000000e1c187228 */ /* 0x000fd40000000000 */
[----:B------:R-:W-:-:S13]  /*1ad0*/  FSETP.GTU.AND P0, PT, |R25|, 1.469367938527859385e-39, PT ;  /* 0x001000001900780b */ /* 0x000fda0003f0c200 */
[----:B------:R-:W-:Y:S05]  /*1ae0*/  @P0 BRA `(.L_x_33) ;  /* 0x0000000000940947 */ /* 0x000fea0003800000 */
[----:B------:R-:W-:Y:S01]  /*1af0*/  DFMA R10, R28, -R10, R16 ;  /* 0x8000000a1c0a722b */ /* 0x000fe20000000010 */
[----:B------:R-:W-:-:S09]  /*1b00*/  IMAD.MOV.U32 R14, RZ, RZ, RZ ;  /* 0x000000ffff0e7224 */ /* 0x000fd200078e00ff */
[C---:B------:R-:W-:Y:S02]  /*1b10*/  FSETP.NEU.AND P0, PT, R11.reuse, RZ, PT ;  /* 0x000000ff0b00720b */ /* 0x040fe40003f0d000 */
[----:B------:R-:W-:-:S04]  /*1b20*/  LOP3.LUT R13, R11, 0x80000000, R13, 0x48, !PT ;  /* 0x800000000b0d7812 */ /* 0x000fc800078e480d */
[----:B------:R-:W-:-:S07]  /*1b30*/  LOP3.LUT R15, R13, R15, RZ, 0xfc, !PT ;  /* 0x0000000f0d0f7212 */ /* 0x000fce00078efcff */
[----:B------:R-:W-:Y:S05]  /*1b40*/  @!P0 BRA `(.L_x_33) ;  /* 0x00000000007c8947 */ /* 0x000fea0003800000 */
[----:B------:R-:W-:Y:S01]  /*1b50*/  IMAD.MOV R11, RZ, RZ, -R0 ;  /* 0x000000ffff0b7224 */ /* 0x000fe200078e0a00 */
[----:B------:R-:W-:Y:S01]  /*1b60*/  DMUL.RP R14, R28, R14 ;  /* 0x0000000e1c0e7228 */ /* 0x000fe20000008000 */
[----:B------:R-:W-:-:S06]  /*1b70*/  IMAD.MOV.U32 R10, RZ, RZ, RZ ;  /* 0x000000ffff0a7224 */ /* 0x000fcc00078e00ff */
[----:B------:R-:W-:-:S03]  /*1b80*/  DFMA R10, R24, -R10, R28 ;  /* 0x8000000a180a722b */ /* 0x000fc6000000001c */
[----:B------:R-:W-:-:S03]  /*1b90*/  LOP3.LUT R13, R15, R13, RZ, 0x3c, !PT ;  /* 0x0000000d0f0d7212 */ /* 0x000fc600078e3cff */
[----:B------:R-:W-:-:S04]  /*1ba0*/  IADD3 R10, PT, PT, -R0, -0x43300000, RZ ;  /* 0xbcd00000000a7810 */ /* 0x000fc80007ffe1ff */
[----:B------:R-:W-:-:S04]  /*1bb0*/  FSETP.NEU.AND P0, PT, |R11|, R10, PT ;  /* 0x0000000a0b00720b */ /* 0x000fc80003f0d200 */
[----:B------:R-:W-:Y:S02]  /*1bc0*/  FSEL R24, R14, R24, !P0 ;  /* 0x000000180e187208 */ /* 0x000fe40004000000 */
[----:B------:R-:W-:Y:S01]  /*1bd0*/  FSEL R25, R13, R25, !P0 ;  /* 0x000000190d197208 */ /* 0x000fe20004000000 */
[----:B------:R-:W-:Y:S06]  /*1be0*/  BRA `(.L_x_33) ;  /* 0x0000000000547947 */ /* 0x000fec0003800000 */
.L_x_32:
[----:B------:R-:W-:-:S14]  /*1bf0*/  DSETP.NAN.AND P0, PT, R14, R14, PT ;  /* 0x0000000e0e00722a */ /* 0x000fdc0003f08000 */
[----:B------:R-:W-:Y:S05]  /*1c00*/  @P0 BRA `(.L_x_34) ;  /* 0x0000000000440947 */ /* 0x000fea0003800000 */
[----:B------:R-:W-:-:S14]  /*1c10*/  DSETP.NAN.AND P0, PT, R12, R12, PT ;  /* 0x0000000c0c00722a */ /* 0x000fdc0003f08000 */
[----:B------:R-:W-:Y:S05]  /*1c20*/  @P0 BRA `(.L_x_35) ;  /* 0x0000000000300947 */ /* 0x000fea0003800000 */
[----:B------:R-:W-:Y:S01]  /*1c30*/  ISETP.NE.AND P0, PT, R31, R30, PT ;  /* 0x0000001e1f00720c */ /* 0x000fe20003f05270 */
[----:B------:R-:W-:Y:S02]  /*1c40*/  IMAD.MOV.U32 R24, RZ, RZ, 0x0 ;  /* 0x00000000ff187424 */ /* 0x000fe400078e00ff */
[----:B------:R-:W-:-:S10]  /*1c50*/  IMAD.MOV.U32 R25, RZ, RZ, -0x80000 ;  /* 0xfff80000ff197424 */ /* 0x000fd400078e00ff */
[----:B------:R-:W-:Y:S05]  /*1c60*/  @!P0 BRA `(.L_x_33) ;  /* 0x0000000000348947 */ /* 0x000fea0003800000 */
[----:B------:R-:W-:Y:S02]  /*1c70*/  ISETP.NE.AND P0, PT, R31, 0x7ff00000, PT ;  /* 0x7ff000001f00780c */ /* 0x000fe40003f05270 */
[----:B------:R-:W-:Y:S02]  /*1c80*/  LOP3.LUT R25, R15, 0x80000000, R13, 0x48, !PT ;  /* 0x800000000f197812 */ /* 0x000fe400078e480d */
[----:B------:R-:W-:-:S13]  /*1c90*/  ISETP.EQ.OR P0, PT, R30, RZ, !P0 ;  /* 0x000000ff1e00720c */ /* 0x000fda0004702670 */
[----:B------:R-:W-:Y:S01]  /*1ca0*/  @P0 LOP3.LUT R0, R25, 0x7ff00000, RZ, 0xfc, !PT ;  /* 0x7ff0000019000812 */ /* 0x000fe200078efcff */
[----:B------:R-:W-:Y:S02]  /*1cb0*/  @!P0 IMAD.MOV.U32 R24, RZ, RZ, RZ ;  /* 0x000000ffff188224 */ /* 0x000fe400078e00ff */
[----:B------:R-:W-:Y:S02]  /*1cc0*/  @P0 IMAD.MOV.U32 R24, RZ, RZ, RZ ;  /* 0x000000ffff180224 */ /* 0x000fe400078e00ff */
[----:B------:R-:W-:Y:S01]  /*1cd0*/  @P0 IMAD.MOV.U32 R25, RZ, RZ, R0 ;  /* 0x000000ffff190224 */ /* 0x000fe200078e0000 */
[----:B------:R-:W-:Y:S06]  /*1ce0*/  BRA `(.L_x_33) ;  /* 0x0000000000147947 */ /* 0x000fec0003800000 */
.L_x_35:
[----:B------:R-:W-:Y:S01]  /*1cf0*/  LOP3.LUT R25, R13, 0x80000, RZ, 0xfc, !PT ;  /* 0x000800000d197812 */ /* 0x000fe200078efcff */
[----:B------:R-:W-:Y:S01]  /*1d00*/  IMAD.MOV.U32 R24, RZ, RZ, R12 ;  /* 0x000000ffff187224 */ /* 0x000fe200078e000c */
[----:B------:R-:W-:Y:S06]  /*1d10*/  BRA `(.L_x_33) ;  /* 0x0000000000087947 */ /* 0x000fec0003800000 */
.L_x_34:
[----:B------:R-:W-:Y:S01]  /*1d20*/  LOP3.LUT R25, R15, 0x80000, RZ, 0xfc, !PT ;  /* 0x000800000f197812 */ /* 0x000fe200078efcff */
[----:B------:R-:W-:-:S07]  /*1d30*/  IMAD.MOV.U32 R24, RZ, RZ, R14 ;  /* 0x000000ffff187224 */ /* 0x000fce00078e000e */
.L_x_33:
[----:B------:R-:W-:Y:S05]  /*1d40*/  BSYNC.RECONVERGENT B2 ;  /* 0x0000000000027941 */ /* 0x000fea0003800200 */
.L_x_31:
[----:B------:R-:W-:Y:S02]  /*1d50*/  IMAD.MOV.U32 R10, RZ, RZ, R2 ;  /* 0x000000ffff0a7224 */ /* 0x000fe400078e0002 */
[----:B------:R-:W-:-:S04]  /*1d60*/  IMAD.MOV.U32 R11, RZ, RZ, 0x0 ;  /* 0x00000000ff0b7424 */ /* 0x000fc800078e00ff */
[----:B------:R-:W-:Y:S05]  /*1d70*/  RET.REL.NODEC R10 `(_Z11CuGetVectorPfS_S_iii) ;  /* 0xffffffe00aa07950 */ /* 0x000fea0003c3ffff */
.L_x_36:
        /* <DEDUP_REMOVED lines=16> */
.L_x_76:


//--------------------- .text._Z13CuGetCrossCorPfS_S_iiiii --------------------------
	.section	.text._Z13CuGetCrossCorPfS_S_iiiii,"ax",@progbits
	.align	128
        .global         _Z13CuGetCrossCorPfS_S_iiiii
        .type           _Z13CuGetCrossCorPfS_S_iiiii,@function
        .size           _Z13CuGetCrossCorPfS_S_iiiii,(.L_x_78 - _Z13CuGetCrossCorPfS_S_iiiii)
        .other          _Z13CuGetCrossCorPfS_S_iiiii,@"STO_CUDA_ENTRY STV_DEFAULT"
_Z13CuGetCrossCorPfS_S_iiiii:
.text._Z13CuGetCrossCorPfS_S_iiiii:
[----:B------:R-:W-:Y:S01]  /*0000*/  LDC R1, c[0x0][0x37c] ;  /* 0x0000df00ff017b82 */ /* 0x000fe20000000800 */
[----:B------:R-:W0:Y:S07]  /*0010*/  S2R R3, SR_TID.X ;  /* 0x0000000000037919 */ /* 0x000e2e0000002100 */
[----:B------:R-:W0:Y:S01]  /*0020*/  S2UR UR4, SR_CTAID.X ;  /* 0x00000000000479c3 */ /* 0x000e220000002500 */
[----:B------:R-:W1:Y:S07]  /*0030*/  S2R R9, SR_TID.Y ;  /* 0x0000000000097919 */ /* 0x000e6e0000002200 */
[----:B------:R-:W0:Y:S08]  /*0040*/  LDC R2, c[0x0][0x360] ;  /* 0x0000d800ff027b82 */ /* 0x000e300000000800 */
[----:B------:R-:W2:Y:S08]  /*0050*/  LDC.64 R4, c[0x0][0x398] ;  /* 0x0000e600ff047b82 */ /* 0x000eb00000000a00 */
[----:B------:R-:W3:Y:S08]  /*0060*/  LDC R0, c[0x0][0x3a0] ;  /* 0x0000e800ff007b82 */ /* 0x000ef00000000800 */
[----:B------:R-:W1:Y:S01]  /*0070*/  S2UR UR5, SR_CTAID.Y ;  /* 0x00000000000579c3 */ /* 0x000e620000002600 */
[----:B0-----:R-:W-:-:S07]  /*0080*/  IMAD R2, R2, UR4, R3 ;  /* 0x0000000402027c24 */ /* 0x001fce000f8e0203 */
[----:B------:R-:W1:Y:S01]  /*0090*/  LDC R8, c[0x0][0x364] ;  /* 0x0000d900ff087b82 */ /* 0x000e620000000800 */
[----:B--2---:R-:W-:Y:S02]  /*00a0*/  IADD3 R7, PT, PT, R4, -0x1, RZ ;  /* 0xffffffff04077810 */ /* 0x004fe40007ffe0ff */
[----:B---3--:R-:W-:-:S05]  /*00b0*/  IADD3 R6, PT, PT, R5, -R0, RZ ;  /* 0x8000000005067210 */ /* 0x008fca0007ffe0ff */
[----:B------:R-:W-:Y:S02]  /*00c0*/  IMAD R4, R6, R7, R7 ;  /* 0x0000000706047224 */ /* 0x000fe400078e0207 */
[----:B-1----:R-:W-:-:S05]  /*00d0*/  IMAD R3, R8, UR5, R9 ;  /* 0x0000000508037c24 */ /* 0x002fca000f8e0209 */
[----:B------:R-:W-:-:S04]  /*00e0*/  VIMNMX R7, PT, PT, R2, R3, !PT ;  /* 0x0000000302077248 */ /* 0x000fc80007fe0100 */
[----:B------:R-:W-:-:S13]  /*00f0*/  ISETP.GE.AND P0, PT, R7, R4, PT ;  /* 0x000000040700720c */ /* 0x000fda0003f06270 */
[----:B------:R-:W-:Y:S05]  /*0100*/  @P0 EXIT ;  /* 0x000000000000094d */ /* 0x000fea0003800000 */
[----:B------:R-:W-:Y:S01]  /*0110*/  IADD3 R6, PT, PT, R6, 0x1, RZ ;  /* 0x0000000106067810 */ /* 0x000fe20007ffe0ff */
[----:B------:R-:W0:Y:S01]  /*0120*/  LDCU UR4, c[0x0][0x3a4] ;  /* 0x00007480ff0477ac */ /* 0x000e220008000800 */
[----:B------:R-:W-:Y:S01]  /*0130*/  IABS R12, R2 ;  /* 0x00000002000c7213 */ /* 0x000fe20000000000 */
[----:B------:R-:W-:Y:S01]  /*0140*/  HFMA2 R20, -RZ, RZ, 0, 0 ;  /* 0x00000000ff147431 */ /* 0x000fe200000001ff */
[-C--:B------:R-:W-:Y:S01]  /*0150*/  IABS R11, R6.reuse ;  /* 0x00000006000b7213 */ /* 0x080fe20000000000 */
[----:B------:R-:W1:Y:S01]  /*0160*/  LDCU.64 UR8, c[0x0][0x358] ;  /* 0x00006b00ff0877ac */ /* 0x000e620008000a00 */
[----:B------:R-:W-:Y:S02]  /*0170*/  IABS R14, R6 ;  /* 0x00000006000e7213 */ /* 0x000fe40000000000 */
[----:B------:R-:W2:Y:S01]  /*0180*/  I2F.RP R7, R11 ;  /* 0x0000000b00077306 */ /* 0x000ea20000209400 */
[----:B------:R-:W-:Y:S02]  /*0190*/  LOP3.LUT R5, RZ, R5, RZ, 0x33, !PT ;  /* 0x00000005ff057212 */ /* 0x000fe400078e33ff */
[----:B------:R-:W-:-:S05]  /*01a0*/  MOV R22, RZ ;  /* 0x000000ff00167202 */ /* 0x000fca0000000f00 */
[----:B--2---:R-:W2:Y:S02]  /*01b0*/  MUFU.RCP R7, R7 ;  /* 0x0000000700077308 */ /* 0x004ea40000001000 */
[----:B--2---:R-:W-:Y:S02]  /*01c0*/  IADD3 R8, PT, PT, R7, 0xffffffe, RZ ;  /* 0x0ffffffe07087810 */ /* 0x004fe40007ffe0ff */
[----:B------:R-:W-:-:S04]  /*01d0*/  IADD3 R7, PT, PT, RZ, -R14, RZ ;  /* 0x8000000eff077210 */ /* 0x000fc80007ffe0ff */
[----:B------:R2:W3:Y:S02]  /*01e0*/  F2I.FTZ.U32.TRUNC.NTZ R9, R8 ;  /* 0x0000000800097305 */ /* 0x0004e4000021f000 */
[----:B--2---:R-:W-:Y:S01]  /*01f0*/  HFMA2 R8, -RZ, RZ, 0, 0 ;  /* 0x00000000ff087431 */ /* 0x004fe200000001ff */
[----:B---3--:R-:W-:-:S05]  /*0200*/  IADD3 R10, PT, PT, RZ, -R9, RZ ;  /* 0x80000009ff0a7210 */ /* 0x008fca0007ffe0ff */
[----:B------:R-:W-:Y:S01]  /*0210*/  IMAD R13, R10, R11, RZ ;  /* 0x0000000b0a0d7224 */ /* 0x000fe200078e02ff */
[----:B------:R-:W-:-:S03]  /*0220*/  IABS R10, R3 ;  /* 0x00000003000a7213 */ /* 0x000fc60000000000 */
[----:B------:R-:W-:-:S06]  /*0230*/  IMAD.HI.U32 R9, R9, R13, R8 ;  /* 0x0000000d09097227 */ /* 0x000fcc00078e0008 */
[----:B------:R-:W-:-:S04]  /*0240*/  IMAD.HI.U32 R8, R9, R10, RZ ;  /* 0x0000000a09087227 */ /* 0x000fc800078e00ff */
[----:B------:R-:W-:-:S04]  /*0250*/  IMAD.HI.U32 R9, R9, R12, RZ ;  /* 0x0000000c09097227 */ /* 0x000fc800078e00ff */
[-C--:B------:R-:W-:Y:S02]  /*0260*/  IMAD R10, R8, R7.reuse, R10 ;  /* 0x00000007080a7224 */ /* 0x080fe400078e020a */
[----:B------:R-:W-:-:S03]  /*0270*/  IMAD R7, R9, R7, R12 ;  /* 0x0000000709077224 */ /* 0x000fc600078e020c */
[C---:B------:R-:W-:Y:S02]  /*0280*/  ISETP.GT.U32.AND P0, PT, R11.reuse, R10, PT ;  /* 0x0000000a0b00720c */ /* 0x040fe40003f04070 */
[----:B------:R-:W-:-:S11]  /*0290*/  ISETP.GT.U32.AND P2, PT, R11, R7, PT ;  /* 0x000000070b00720c */ /* 0x000fd60003f44070 */
[-C--:B------:R-:W-:Y:S02]  /*02a0*/  @!P0 IADD3 R10, PT, PT, R10, -R11.reuse, RZ ;  /* 0x8000000b0a0a8210 */ /* 0x080fe40007ffe0ff */
[-C--:B------:R-:W-:Y:S02]  /*02b0*/  @!P2 IADD3 R7, PT, PT, R7, -R11.reuse, RZ ;  /* 0x8000000b0707a210 */ /* 0x080fe40007ffe0ff */
[-C--:B------:R-:W-:Y:S02]  /*02c0*/  ISETP.GE.U32.AND P3, PT, R10, R11.reuse, PT ;  /* 0x0000000b0a00720c */ /* 0x080fe40003f66070 */
[-C--:B------:R-:W-:Y:S02]  /*02d0*/  LOP3.LUT R10, R3, R6.reuse, RZ, 0x3c, !PT ;  /* 0x00000006030a7212 */ /* 0x080fe400078e3cff */
[----:B------:R-:W-:Y:S02]  /*02e0*/  ISETP.GE.U32.AND P4, PT, R7, R11, PT ;  /* 0x0000000b0700720c */ /* 0x000fe40003f86070 */
[----:B------:R-:W-:-:S02]  /*02f0*/  LOP3.LUT R7, R2, R6, RZ, 0x3c, !PT ;  /* 0x0000000602077212 */ /* 0x000fc400078e3cff */
[----:B------:R-:W-:Y:S02]  /*0300*/  ISETP.GE.AND P1, PT, R10, RZ, PT ;  /* 0x000000ff0a00720c */ /* 0x000fe40003f26270 */
[----:B------:R-:W-:Y:S02]  /*0310*/  @!P0 IADD3 R8, PT, PT, R8, 0x1, RZ ;  /* 0x0000000108088810 */ /* 0x000fe40007ffe0ff */
[----:B------:R-:W-:Y:S02]  /*0320*/  ISETP.GE.AND P0, PT, R7, RZ, PT ;  /* 0x000000ff0700720c */ /* 0x000fe40003f06270 */
[----:B------:R-:W-:Y:S02]  /*0330*/  @!P2 IADD3 R9, PT, PT, R9, 0x1, RZ ;  /* 0x000000010909a810 */ /* 0x000fe40007ffe0ff */
[----:B------:R-:W-:Y:S02]  /*0340*/  @P3 IADD3 R8, PT, PT, R8, 0x1, RZ ;  /* 0x0000000108083810 */ /* 0x000fe40007ffe0ff */
[----:B------:R-:W-:-:S02]  /*0350*/  @P4 IADD3 R9, PT, PT, R9, 0x1, RZ ;  /* 0x0000000109094810 */ /* 0x000fc40007ffe0ff */
[----:B------:R-:W-:Y:S02]  /*0360*/  ISETP.NE.AND P2, PT, R6, RZ, PT ;  /* 0x000000ff0600720c */ /* 0x000fe40003f45270 */
[----:B------:R-:W-:Y:S02]  /*0370*/  LOP3.LUT R6, RZ, R6, RZ, 0x33, !PT ;  /* 0x00000006ff067212 */ /* 0x000fe400078e33ff */
[----:B------:R-:W-:Y:S02]  /*0380*/  @!P1 IADD3 R8, PT, PT, -R8, RZ, RZ ;  /* 0x000000ff08089210 */ /* 0x000fe40007ffe1ff */
[----:B------:R-:W-:Y:S02]  /*0390*/  @!P0 IADD3 R9, PT, PT, -R9, RZ, RZ ;  /* 0x000000ff09098210 */ /* 0x000fe40007ffe1ff */
[----:B------:R-:W-:Y:S02]  /*03a0*/  IADD3 R7, PT, PT, R5, R0, RZ ;  /* 0x0000000005077210 */ /* 0x000fe40007ffe0ff */
[----:B------:R-:W-:-:S02]  /*03b0*/  SEL R10, R6, R8, !P2 ;  /* 0x00000008060a7207 */ /* 0x000fc40005000000 */
[C---:B------:R-:W-:Y:S02]  /*03c0*/  ISETP.GE.AND P0, PT, R0.reuse, 0x1, PT ;  /* 0x000000010000780c */ /* 0x040fe40003f06270 */
[----:B------:R-:W-:Y:S02]  /*03d0*/  LEA.HI R11, R0, R0, RZ, 0x1 ;  /* 0x00000000000b7211 */ /* 0x000fe400078f08ff */
[----:B------:R-:W-:Y:S01]  /*03e0*/  SEL R5, R6, R9, !P2 ;  /* 0x0000000906057207 */ /* 0x000fe20005000000 */
[----:B------:R-:W-:Y:S01]  /*03f0*/  IMAD R9, R10, R7, R3 ;  /* 0x000000070a097224 */ /* 0x000fe200078e0203 */
[----:B------:R-:W-:-:S03]  /*0400*/  SHF.R.S32.HI R11, RZ, 0x1, R11 ;  /* 0x00000001ff0b7819 */ /* 0x000fc6000001140b */
[C---:B------:R-:W-:Y:S02]  /*0410*/  IMAD R6, R5.reuse, R7, R2 ;  /* 0x0000000705067224 */ /* 0x040fe400078e0202 */
[C---:B0-----:R-:W-:Y:S02]  /*0420*/  IMAD R8, R10.reuse, UR4, R9 ;  /* 0x000000040a087c24 */ /* 0x041fe4000f8e0209 */
[--C-:B------:R-:W-:Y:S02]  /*0430*/  IMAD R9, R10, UR4, R11.reuse ;  /* 0x000000040a097c24 */ /* 0x100fe4000f8e020b */
[C---:B------:R-:W-:Y:S02]  /*0440*/  IMAD R10, R5.reuse, UR4, R11 ;  /* 0x00000004050a7c24 */ /* 0x040fe4000f8e020b */
[----:B------:R-:W-:Y:S01]  /*0450*/  IMAD R11, R5, UR4, R6 ;  /* 0x00000004050b7c24 */ /* 0x000fe2000f8e0206 */
[----:B-1----:R-:W-:Y:S06]  /*0460*/  @!P0 BRA `(.L_x_37) ;  /* 0x0000000800f48947 */ /* 0x002fec0003800000 */
[C---:B------:R-:W-:Y:S01]  /*0470*/  LOP3.LUT R12, R0.reuse, 0xf, RZ, 0xc0, !PT ;  /* 0x0000000f000c7812 */ /* 0x040fe200078ec0ff */
[----:B------:R-:W-:Y:S01]  /*0480*/  UMOV UR4, URZ ;  /* 0x000000ff00047c82 */ /* 0x000fe20008000000 */
[----:B------:R-:W-:Y:S02]  /*0490*/  LOP3.LUT R13, R0, 0x7, RZ, 0xc0, !PT ;  /* 0x00000007000d7812 */ /* 0x000fe400078ec0ff */
[----:B------:R-:W-:Y:S02]  /*04a0*/  IADD3 R6, PT, PT, R12, -0x1, RZ ;  /* 0xffffffff0c067810 */ /* 0x000fe40007ffe0ff */
[----:B------:R-:W-:Y:S02]  /*04b0*/  IADD3 R7, PT, PT, R13, -0x1, RZ ;  /* 0xffffffff0d077810 */ /* 0x000fe40007ffe0ff */
[----:B------:R-:W-:Y:S02]  /*04c0*/  ISETP.GE.U32.AND P0, PT, R6, 0x7, PT ;  /* 0x000000070600780c */ /* 0x000fe40003f06070 */
[----:B------:R-:W-:-:S02]  /*04d0*/  ISETP.GE.U32.AND P1, PT, R7, 0x3, PT ;  /* 0x000000030700780c */ /* 0x000fc40003f26070 */
[C---:B------:R-:W-:Y:S02]  /*04e0*/  LOP3.LUT R18, R0.reuse, 0x7ffffff0, RZ, 0xc0, !PT ;  /* 0x7ffffff000127812 */ /* 0x040fe400078ec0ff */
[----:B------:R-:W-:Y:S02]  /*04f0*/  LOP3.LUT R19, R0, 0x3, RZ, 0xc0, !PT ;  /* 0x0000000300137812 */ /* 0x000fe400078ec0ff */
[----:B------:R-:W-:Y:S02]  /*0500*/  MOV R20, RZ ;  /* 0x000000ff00147202 */ /* 0x000fe40000000f00 */
[----:B------:R-:W-:-:S07]  /*0510*/  MOV R22, RZ ;  /* 0x000000ff00167202 */ /* 0x000fce0000000f00 */
.L_x_43:
[----:B------:R-:W0:Y:S01]  /*0520*/  LDC R0, c[0x0][0x3a0] ;  /* 0x0000e800ff007b82 */ /* 0x000e220000000800 */
[----:B------:R-:W1:Y:S01]  /*0530*/  LDCU UR5, c[0x0][0x3a8] ;  /* 0x00007500ff0577ac */ /* 0x000e620008000800 */
[----:B------:R-:W-:Y:S02]  /*0540*/  IADD3 R21, PT, PT, R9, UR4, RZ ;  /* 0x0000000409157c10 */ /* 0x000fe4000fffe0ff */
[----:B------:R-:W-:Y:S01]  /*0550*/  IADD3 R14, PT, PT, R8, UR4, RZ ;  /* 0x00000004080e7c10 */ /* 0x000fe2000fffe0ff */
[----:B------:R-:W-:Y:S01]  /*0560*/  UIADD3 UR4, UPT, UPT, UR4, 0x1, URZ ;  /* 0x0000000104047890 */ /* 0x000fe2000fffe0ff */
[----:B------:R-:W-:Y:S01]  /*0570*/  MOV R6, RZ ;  /* 0x000000ff00067202 */ /* 0x000fe20000000f00 */
[----:B-1----:R-:W-:Y:S02]  /*0580*/  IMAD R21, R21, UR5, R10 ;  /* 0x0000000515157c24 */ /* 0x002fe4000f8e020a */
[----:B------:R-:W-:Y:S01]  /*0590*/  IMAD R7, R14, UR5, R11 ;  /* 0x000000050e077c24 */ /* 0x000fe2000f8e020b */
[----:B0-----:R-:W-:-:S02]  /*05a0*/  ISETP.GE.U32.AND P3, PT, R0, 0x10, PT ;  /* 0x000000100000780c */ /* 0x001fc40003f66070 */
[----:B------:R-:W-:-:S11]  /*05b0*/  ISETP.NE.AND P2, PT, R0, UR4, PT ;  /* 0x0000000400007c0c */ /* 0x000fd6000bf45270 */
[----:B------:R-:W-:Y:S05]  /*05c0*/  @!P3 BRA `(.L_x_38) ;  /* 0x00000004002cb947 */ /* 0x000fea0003800000 */
[----:B------:R-:W-:-:S05]  /*05d0*/  UMOV UR5, URZ ;  /* 0x000000ff00057c82 */ /* 0x000fca0008000000 */
.L_x_39:
[----:B------:R-:W0:Y:S01]  /*05e0*/  LDC.64 R14, c[0x0][0x388] ;  /* 0x0000e200ff0e7b82 */ /* 0x000e220000000a00 */
[----:B------:R-:W-:-:S05]  /*05f0*/  IADD3 R17, PT, PT, R21, UR5, RZ ;  /* 0x0000000515117c10 */ /* 0x000fca000fffe0ff */
        /* <DEDUP_REMOVED lines=8> */
[----:B------:R-:W5:Y:S01]  /*0680*/  LDG.E R24, desc[UR8][R14.64+0x1c] ;  /* 0x00001c080e187981 */ /* 0x000f62000c1e1900 */
[----:B--2---:R-:W-:-:S03]  /*0690*/  FADD R25, R25, R22 ;  /* 0x0000001619197221 */ /* 0x004fc60000000000 */
[----:B------:R-:W2:Y:S01]  /*06a0*/  LDG.E R22, desc[UR8][R14.64+0x28] ;  /* 0x000028080e167981 */ /* 0x000ea2000c1e1900 */
[----:B---3--:R-:W-:-:S03]  /*06b0*/  FADD R28, R25, R28 ;  /* 0x0000001c191c7221 */ /* 0x008fc60000000000 */
[----:B------:R-:W3:Y:S01]  /*06c0*/  LDG.E R25, desc[UR8][R14.64+0x20] ;  /* 0x000020080e197981 */ /* 0x000ee2000c1e1900 */
[----:B----4-:R-:W-:-:S03]  /*06d0*/  FADD R27, R28, R23 ;  /* 0x000000171c1b7221 */ /* 0x010fc60000000000 */
[----:B------:R-:W4:Y:S01]  /*06e0*/  LDG.E R23, desc[UR8][R14.64+0x24] ;  /* 0x000024080e177981 */ /* 0x000f22000c1e1900 */
[----:B-----5:R-:W-:-:S03]  /*06f0*/  FADD R27, R27, R26 ;  /* 0x0000001a1b1b7221 */ /* 0x020fc60000000000 */
[----:B------:R-:W5:Y:S01]  /*0700*/  LDG.E R26, desc[UR8][R14.64+0x3c] ;  /* 0x00003c080e1a7981 */ /* 0x000f62000c1e1900 */
[----:B------:R-:W-:-:S03]  /*0710*/  FADD R27, R27, R6 ;  /* 0x000000061b1b7221 */ /* 0x000fc60000000000 */
[----:B------:R-:W5:Y:S01]  /*0720*/  LDG.E R6, desc[UR8][R14.64+0x2c] ;  /* 0x00002c080e067981 */ /* 0x000f62000c1e1900 */
[----:B------:R-:W-:-:S04]  /*0730*/  FADD R16, R27, R16 ;  /* 0x000000101b107221 */ /* 0x000fc80000000000 */
[----:B------:R-:W-:Y:S02]  /*0740*/  FADD R27, R16, R17 ;  /* 0x00000011101b7221 */ /* 0x000fe40000000000 */
[----:B------:R-:W0:Y:S02]  /*0750*/  LDC.64 R16, c[0x0][0x390] ;  /* 0x0000e400ff107b82 */ /* 0x000e240000000a00 */
[----:B------:R-:W-:Y:S01]  /*0760*/  FADD R24, R27, R24 ;  /* 0x000000181b187221 */ /* 0x000fe20000000000 */
[----:B------:R-:W-:-:S05]  /*0770*/  IADD3 R27, PT, PT, R7, UR5, RZ ;  /* 0x00000005071b7c10 */ /* 0x000fca000fffe0ff */
[----:B0-----:R-:W-:-:S05]  /*0780*/  IMAD.WIDE R16, R27, 0x4, R16 ;  /* 0x000000041b107825 */ /* 0x001fca00078e0210 */
[----:B------:R-:W2:Y:S04]  /*0790*/  LDG.E R27, desc[UR8][R16.64+0x4] ;  /* 0x00000408101b7981 */ /* 0x000ea8000c1e1900 */
[----:B------:R-:W5:Y:S01]  /*07a0*/  LDG.E R28, desc[UR8][R16.64+0x8] ;  /* 0x00000808101c7981 */ /* 0x000f62000c1e1900 */
[----:B---3--:R-:W-:-:S04]  /*07b0*/  FADD R24, R24, R25 ;  /* 0x0000001918187221 */ /* 0x008fc80000000000 */
[----:B----4-:R-:W-:Y:S02]  /*07c0*/  FADD R25, R24, R23 ;  /* 0x0000001718197221 */ /* 0x010fe40000000000 */
[----:B------:R-:W3:Y:S04]  /*07d0*/  LDG.E R23, desc[UR8][R16.64] ;  /* 0x0000000810177981 */ /* 0x000ee8000c1e1900 */
[----:B------:R-:W4:Y:S01]  /*07e0*/  LDG.E R24, desc[UR8][R14.64+0x34] ;  /* 0x000034080e187981 */ /* 0x000f22000c1e1900 */
[----:B---3--:R-:W-:-:S03]  /*07f0*/  FADD R23, R23, R20 ;  /* 0x0000001417177221 */ /* 0x008fc60000000000 */
[----:B------:R-:W3:Y:S01]  /*0800*/  LDG.E R20, desc[UR8][R16.64+0xc] ;  /* 0x00000c0810147981 */ /* 0x000ee2000c1e1900 */
[----:B--2---:R-:W-:-:S03]  /*0810*/  FADD R27, R23, R27 ;  /* 0x0000001b171b7221 */ /* 0x004fc60000000000 */
[----:B------:R-:W2:Y:S01]  /*0820*/  LDG.E R23, desc[UR8][R16.64+0x10] ;  /* 0x0000100810177981 */ /* 0x000ea2000c1e1900 */
[----:B-----5:R-:W-:-:S03]  /*0830*/  FADD R29, R27, R28 ;  /* 0x0000001c1b1d7221 */ /* 0x020fc60000000000 */
[----:B------:R-:W5:Y:S01]  /*0840*/  LDG.E R27, desc[UR8][R16.64+0x14] ;  /* 0x00001408101b7981 */ /* 0x000f62000c1e1900 */
[----:B------:R-:W-:-:S03]  /*0850*/  FADD R25, R25, R22 ;  /* 0x0000001619197221 */ /* 0x000fc60000000000 */
[----:B------:R-:W4:Y:S01]  /*0860*/  LDG.E R22, desc[UR8][R14.64+0x30] ;  /* 0x000030080e167981 */ /* 0x000f22000c1e1900 */
[----:B------:R-:W-:-:S03]  /*0870*/  FADD R25, R25, R6 ;  /* 0x0000000619197221 */ /* 0x000fc60000000000 */
[----:B------:R-:W4:Y:S04]  /*0880*/  LDG.E R6, desc[UR8][R14.64+0x38] ;  /* 0x000038080e067981 */ /* 0x000f28000c1e1900 */
[----:B------:R-:W4:Y:S04]  /*0890*/  LDG.E R14, desc[UR8][R16.64+0x1c] ;  /* 0x00001c08100e7981 */ /* 0x000f28000c1e1900 */
[----:B------:R-:W4:Y:S01]  /*08a0*/  LDG.E R15, desc[UR8][R16.64+0x20] ;  /* 0x00002008100f7981 */ /* 0x000f22000c1e1900 */
[----:B---3--:R-:W-:-:S03]  /*08b0*/  FADD R28, R29, R20 ;  /* 0x000000141d1c7221 */ /* 0x008fc60000000000 */
[----:B------:R-:W3:Y:S01]  /*08c0*/  LDG.E R20, desc[UR8][R16.64+0x18] ;  /* 0x0000180810147981 */ /* 0x000ee2000c1e1900 */
[----:B--2---:R-:W-:-:S04]  /*08d0*/  FADD R28, R28, R23 ;  /* 0x000000171c1c7221 */ /* 0x004fc80000000000 */
[----:B-----5:R-:W-:-:S04]  /*08e0*/  FADD R27, R28, R27 ;  /* 0x0000001b1c1b7221 */ /* 0x020fc80000000000 */
[----:B---3--:R-:W-:Y:S02]  /*08f0*/  FADD R27, R27, R20 ;  /* 0x000000141b1b7221 */ /* 0x008fe40000000000 */
[----:B------:R-:W2:Y:S02]  /*0900*/  LDG.E R20, desc[UR8][R16.64+0x24] ;  /* 0x0000240810147981 */ /* 0x000ea4000c1e1900 */
[----:B----4-:R-:W-:Y:S02]  /*0910*/  FADD R28, R27, R14 ;  /* 0x0000000e1b1c7221 */ /* 0x010fe40000000000 */
[----:B------:R-:W3:Y:S02]  /*0920*/  LDG.E R14, desc[UR8][R16.64+0x28] ;  /* 0x00002808100e7981 */ /* 0x000ee4000c1e1900 */
[----:B------:R-:W-:Y:S02]  /*0930*/  FADD R23, R28, R15 ;  /* 0x0000000f1c177221 */ /* 0x000fe40000000000 */
[----:B------:R-:W4:Y:S02]  /*0940*/  LDG.E R15, desc[UR8][R16.64+0x2c] ;  /* 0x00002c08100f7981 */ /* 0x000f24000c1e1900 */
[----:B--2---:R-:W-:-:S02]  /*0950*/  FADD R23, R23, R20 ;  /* 0x0000001417177221 */ /* 0x004fc40000000000 */
[----:B------:R-:W2:Y:S02]  /*0960*/  LDG.E R20, desc[UR8][R16.64+0x30] ;  /* 0x0000300810147981 */ /* 0x000ea4000c1e1900 */
[----:B---3--:R-:W-:Y:S02]  /*0970*/  FADD R28, R23, R14 ;  /* 0x0000000e171c7221 */ /* 0x008fe40000000000 */
[----:B------:R-:W3:Y:S02]  /*0980*/  LDG.E R14, desc[UR8][R16.64+0x34] ;  /* 0x00003408100e7981 */ /* 0x000ee4000c1e1900 */
[----:B----4-:R-:W-:Y:S02]  /*0990*/  FADD R27, R28, R15 ;  /* 0x0000000f1c1b7221 */ /* 0x010fe40000000000 */
[----:B------:R-:W4:Y:S04]  /*09a0*/  LDG.E R15, desc[UR8][R16.64+0x38] ;  /* 0x00003808100f7981 */ /* 0x000f28000c1e1900 */
[----:B------:R-:W5:Y:S01]  /*09b0*/  LDG.E R23, desc[UR8][R16.64+0x3c] ;  /* 0x00003c0810177981 */ /* 0x000f62000c1e1900 */
[----:B------:R-:W-:Y:S01]  /*09c0*/  UIADD3 UR5, UPT, UPT, UR5, 0x10, URZ ;  /* 0x0000001005057890 */ /* 0x000fe2000fffe0ff */
[----:B------:R-:W-:-:S05]  /*09d0*/  FADD R25, R25, R22 ;  /* 0x0000001619197221 */ /* 0x000fca0000000000 */
[----:B------:R-:W-:Y:S01]  /*09e0*/  ISETP.NE.AND P3, PT, R18, UR5, PT ;  /* 0x0000000512007c0c */ /* 0x000fe2000bf65270 */
[----:B------:R-:W-:-:S04]  /*09f0*/  FADD R25, R25, R24 ;  /* 0x0000001819197221 */ /* 0x000fc80000000000 */
[----:B------:R-:W-:-:S04]  /*0a00*/  FADD R25, R25, R6 ;  /* 0x0000000619197221 */ /* 0x000fc80000000000 */
[----:B------:R-:W-:Y:S01]  /*0a10*/  FADD R22, R25, R26 ;  /* 0x0000001a19167221 */ /* 0x000fe20000000000 */
[----:B--2---:R-:W-:-:S04]  /*0a20*/  FADD R27, R27, R20 ;  /* 0x000000141b1b7221 */ /* 0x004fc80000000000 */
[----:B---3--:R-:W-:-:S04]  /*0a30*/  FADD R14, R27, R14 ;  /* 0x0000000e1b0e7221 */ /* 0x008fc80000000000 */
[----:B----4-:R-:W-:-:S04]  /*0a40*/  FADD R14, R14, R15 ;  /* 0x0000000f0e0e7221 */ /* 0x010fc80000000000 */
[----:B-----5:R-:W-:Y:S01]  /*0a50*/  FADD R20, R14, R23 ;  /* 0x000000170e147221 */ /* 0x020fe20000000000 */
[----:B------:R-:W-:Y:S06]  /*0a60*/  @P3 BRA `(.L_x_39) ;  /* 0xfffffff800dc3947 */ /* 0x000fec000383ffff */
[----:B------:R-:W-:-:S07]  /*0a70*/  MOV R6, R18 ;  /* 0x0000001200067202 */ /* 0x000fce0000000f00 */
.L_x_38:
[----:B------:R-:W-:-:S13]  /*0a80*/  ISETP.NE.AND P3, PT, R12, RZ, PT ;  /* 0x000000ff0c00720c */ /* 0x000fda0003f65270 */
[----:B------:R-:W-:Y:S05]  /*0a90*/  @!P3 BRA `(.L_x_40) ;  /* 0x000000040064b947 */ /* 0x000fea0003800000 */
[----:B------:R-:W-:Y:S01]  /*0aa0*/  ISETP.NE.AND P3, PT, R13, RZ, PT ;  /* 0x000000ff0d00720c */ /* 0x000fe20003f65270 */
[----:B------:R-:W-:-:S12]  /*0ab0*/  @!P0 BRA `(.L_x_41) ;  /* 0x00000000009c8947 */ /* 0x000fd80003800000 */
[----:B------:R-:W0:Y:S01]  /*0ac0*/  LDC.64 R16, c[0x0][0x388] ;  /* 0x0000e200ff107b82 */ /* 0x000e220000000a00 */
[----:B------:R-:W-:-:S05]  /*0ad0*/  IADD3 R15, PT, PT, R21, R6, RZ ;  /* 0x00000006150f7210 */ /* 0x000fca0007ffe0ff */
[----:B0-----:R-:W-:Y:S02]  /*0ae0*/  IMAD.WIDE R16, R15, 0x4, R16 ;  /* 0x000000040f107825 */ /* 0x001fe400078e0210 */
[----:B------:R-:W0:Y:S03]  /*0af0*/  LDC.64 R14, c[0x0][0x390] ;  /* 0x0000e400ff0e7b82 */ /* 0x000e260000000a00 */
[----:B------:R-:W2:Y:S04]  /*0b00*/  LDG.E R23, desc[UR8][R16.64] ;  /* 0x0000000810177981 */ /* 0x000ea8000c1e1900 */
[----:B------:R-:W3:Y:S04]  /*0b10*/  LDG.E R26, desc[UR8][R16.64+0x4] ;  /* 0x00000408101a7981 */ /* 0x000ee8000c1e1900 */
[----:B------:R-:W4:Y:S04]  /*0b20*/  LDG.E R24, desc[UR8][R16.64+0x8] ;  /* 0x0000080810187981 */ /* 0x000f28000c1e1900 */
[----:B------:R-:W5:Y:S01]  /*0b30*/  LDG.E R25, desc[UR8][R16.64+0xc] ;  /* 0x00000c0810197981 */ /* 0x000f62000c1e1900 */
[----:B--2---:R-:W-:-:S03]  /*0b40*/  FADD R23, R22, R23 ;  /* 0x0000001716177221 */ /* 0x004fc60000000000 */
[----:B------:R-:W2:Y:S01]  /*0b50*/  LDG.E R22, desc[UR8][R16.64+0x10] ;  /* 0x0000100810167981 */ /* 0x000ea2000c1e1900 */
[----:B---3--:R-:W-:Y:S01]  /*0b60*/  FADD R27, R23, R26 ;  /* 0x0000001a171b7221 */ /* 0x008fe20000000000 */
[----:B------:R-:W-:Y:S02]  /*0b70*/  IADD3 R23, PT, PT, R7, R6, RZ ;  /* 0x0000000607177210 */ /* 0x000fe40007ffe0ff */
[----:B------:R-:W3:Y:S03]  /*0b80*/  LDG.E R26, desc[UR8][R16.64+0x1c] ;  /* 0x00001c08101a7981 */ /* 0x000ee6000c1e1900 */
[----:B0-----:R-:W-:-:S04]  /*0b90*/  IMAD.WIDE R14, R23, 0x4, R14 ;  /* 0x00000004170e7825 */ /* 0x001fc800078e020e */
[----:B----4-:R-:W-:Y:S01]  /*0ba0*/  FADD R24, R27, R24 ;  /* 0x000000181b187221 */ /* 0x010fe20000000000 */
[----:B------:R-:W4:Y:S03]  /*0bb0*/  LDG.E R23, desc[UR8][R14.64] ;  /* 0x000000080e177981 */ /* 0x000f26000c1e1900 */
[----:B-----5:R-:W-:Y:S01]  /*0bc0*/  FADD R27, R24, R25 ;  /* 0x00000019181b7221 */ /* 0x020fe20000000000 */
[----:B------:R-:W5:Y:S04]  /*0bd0*/  LDG.E R29, desc[UR8][R14.64+0x4] ;  /* 0x000004080e1d7981 */ /* 0x000f68000c1e1900 */
[----:B------:R-:W3:Y:S04]  /*0be0*/  LDG.E R25, desc[UR8][R16.64+0x14] ;  /* 0x0000140810197981 */ /* 0x000ee8000c1e1900 */
[----:B------:R-:W3:Y:S04]  /*0bf0*/  LDG.E R24, desc[UR8][R16.64+0x18] ;  /* 0x0000180810187981 */ /* 0x000ee8000c1e1900 */
[----:B------:R-:W3:Y:S04]  /*0c00*/  LDG.E R16, desc[UR8][R14.64+0x18] ;  /* 0x000018080e107981 */ /* 0x000ee8000c1e1900 */
[----:B------:R-:W3:Y:S01]  /*0c10*/  LDG.E R17, desc[UR8][R14.64+0x1c] ;  /* 0x00001c080e117981 */ /* 0x000ee2000c1e1900 */
[----:B--2---:R-:W-:-:S03]  /*0c20*/  FADD R22, R27, R22 ;  /* 0x000000161b167221 */ /* 0x004fc60000000000 */
[----:B------:R-:W2:Y:S01]  /*0c30*/  LDG.E R27, desc[UR8][R14.64+0x8] ;  /* 0x000008080e1b7981 */ /* 0x000ea2000c1e1900 */
[----:B----4-:R-:W-:-:S03]  /*0c40*/  FADD R20, R20, R23 ;  /* 0x0000001714147221 */ /* 0x010fc60000000000 */
[----:B------:R-:W4:Y:S01]  /*0c50*/  LDG.E R23, desc[UR8][R14.64+0xc] ;  /* 0x00000c080e177981 */ /* 0x000f22000c1e1900 */
[----:B-----5:R-:W-:-:S03]  /*0c60*/  FADD R28, R20, R29 ;  /* 0x0000001d141c7221 */ /* 0x020fc60000000000 */
[----:B------:R-:W5:Y:S01]  /*0c70*/  LDG.E R20, desc[UR8][R14.64+0x10] ;  /* 0x000010080e147981 */ /* 0x000f62000c1e1900 */
[----:B--2---:R-:W-:-:S03]  /*0c80*/  FADD R28, R28, R27 ;  /* 0x0000001b1c1c7221 */ /* 0x004fc60000000000 */
[----:B------:R-:W2:Y:S01]  /*0c90*/  LDG.E R27, desc[UR8][R14.64+0x14] ;  /* 0x000014080e1b7981 */ /* 0x000ea2000c1e1900 */
[----:B---3--:R-:W-:Y:S01]  /*0ca0*/  FADD R25, R22, R25 ;  /* 0x0000001916197221 */ /* 0x008fe20000000000 */
[----:B----4-:R-:W-:-:S04]  /*0cb0*/  FADD R23, R28, R23 ;  /* 0x000000171c177221 */ /* 0x010fc80000000000 */
[----:B-----5:R-:W-:Y:S01]  /*0cc0*/  FADD R20, R23, R20 ;  /* 0x0000001417147221 */ /* 0x020fe20000000000 */
[----:B------:R-:W-:Y:S01]  /*0cd0*/  FADD R25, R25, R24 ;  /* 0x0000001819197221 */ /* 0x000fe20000000000 */
[----:B------:R-:W-:-:S03]  /*0ce0*/  IADD3 R6, PT, PT, R6, 0x8, RZ ;  /* 0x0000000806067810 */ /* 0x000fc60007ffe0ff */
[----:B------:R-:W-:Y:S01]  /*0cf0*/  FADD R22, R25, R26 ;  /* 0x0000001a19167221 */ /* 0x000fe20000000000 */
[----:B--2---:R-:W-:-:S04]  /*0d00*/  FADD R27, R20, R27 ;  /* 0x0000001b141b7221 */ /* 0x004fc80000000000 */
[----:B------:R-:W-:-:S04]  /*0d10*/  FADD R16, R27, R16 ;  /* 0x000000101b107221 */ /* 0x000fc80000000000 */
[----:B------:R-:W-:-:S07]  /*0d20*/  FADD R20, R16, R17 ;  /* 0x0000001110147221 */ /* 0x000fce0000000000 */
.L_x_41:
[----:B------:R-:W-:Y:S05]  /*0d30*/  @!P3 BRA `(.L_x_40) ;  /* 0x0000000000bcb947 */ /* 0x000fea0003800000 */
[----:B------:R-:W-:Y:S01]  /*0d40*/  ISETP.NE.AND P3, PT, R19, RZ, PT ;  /* 0x000000ff1300720c */ /* 0x000fe20003f65270 */
[----:B------:R-:W-:-:S12]  /*0d50*/  @!P1 BRA `(.L_x_42) ;  /* 0x00000000005c9947 */ /* 0x000fd80003800000 */
[----:B------:R-:W0:Y:S01]  /*0d60*/  LDC.64 R14, c[0x0][0x388] ;  /* 0x0000e200ff0e7b82 */ /* 0x000e220000000a00 */
[----:B------:R-:W-:-:S05]  /*0d70*/  IADD3 R17, PT, PT, R21, R6, RZ ;  /* 0x0000000615117210 */ /* 0x000fca0007ffe0ff */
[----:B0-----:R-:W-:Y:S02]  /*0d80*/  IMAD.WIDE R14, R17, 0x4, R14 ;  /* 0x00000004110e7825 */ /* 0x001fe400078e020e */
[----:B------:R-:W0:Y:S03]  /*0d90*/  LDC.64 R16, c[0x0][0x390] ;  /* 0x0000e400ff107b82 */ /* 0x000e260000000a00 */
[----:B------:R-:W2:Y:S01]  /*0da0*/  LDG.E R25, desc[UR8][R14.64] ;  /* 0x000000080e197981 */ /* 0x000ea2000c1e1900 */
[----:B------:R-:W-:-:S03]  /*0db0*/  IADD3 R23, PT, PT, R7, R6, RZ ;  /* 0x0000000607177210 */ /* 0x000fc60007ffe0ff */
[----:B------:R-:W3:Y:S04]  /*0dc0*/  LDG.E R24, desc[UR8][R14.64+0x4] ;  /* 0x000004080e187981 */ /* 0x000ee8000c1e1900 */
[----:B------:R-:W4:Y:S01]  /*0dd0*/  LDG.E R26, desc[UR8][R14.64+0xc] ;  /* 0x00000c080e1a7981 */ /* 0x000f22000c1e1900 */
[----:B0-----:R-:W-:-:S03]  /*0de0*/  IMAD.WIDE R16, R23, 0x4, R16 ;  /* 0x0000000417107825 */ /* 0x001fc600078e0210 */
[----:B------:R-:W5:Y:S04]  /*0df0*/  LDG.E R23, desc[UR8][R14.64+0x8] ;  /* 0x000008080e177981 */ /* 0x000f68000c1e1900 */
[----:B------:R-:W4:Y:S04]  /*0e00*/  LDG.E R29, desc[UR8][R16.64] ;  /* 0x00000008101d7981 */ /* 0x000f28000c1e1900 */
[----:B------:R-:W5:Y:S01]  /*0e10*/  LDG.E R28, desc[UR8][R16.64+0x4] ;  /* 0x00000408101c7981 */ /* 0x000f62000c1e1900 */
[----:B--2---:R-:W-:-:S03]  /*0e20*/  FADD R27, R22, R25 ;  /* 0x00000019161b7221 */ /* 0x004fc60000000000 */
[----:B------:R-:W2:Y:S04]  /*0e30*/  LDG.E R22, desc[UR8][R16.64+0x8] ;  /* 0x0000080810167981 */ /* 0x000ea8000c1e1900 */
[----:B------:R-:W2:Y:S01]  /*0e40*/  LDG.E R25, desc[UR8][R16.64+0xc] ;  /* 0x00000c0810197981 */ /* 0x000ea2000c1e1900 */
[----:B---3--:R-:W-:Y:S01]  /*0e50*/  FADD R24, R27, R24 ;  /* 0x000000181b187221 */ /* 0x008fe20000000000 */
[----:B------:R-:W-:Y:S01]  /*0e60*/  IADD3 R6, PT, PT, R6, 0x4, RZ ;  /* 0x0000000406067810 */ /* 0x000fe20007ffe0ff */
[----:B----4-:R-:W-:-:S04]  /*0e70*/  FADD R29, R20, R29 ;  /* 0x0000001d141d7221 */ /* 0x010fc80000000000 */
[----:B-----5:R-:W-:Y:S01]  /*0e80*/  FADD R29, R29, R28 ;  /* 0x0000001c1d1d7221 */ /* 0x020fe20000000000 */
[----:B------:R-:W-:-:S03]  /*0e90*/  FADD R23, R24, R23 ;  /* 0x0000001718177221 */ /* 0x000fc60000000000 */
[----:B--2---:R-:W-:Y:S01]  /*0ea0*/  FADD R20, R29, R22 ;  /* 0x000000161d147221 */ /* 0x004fe20000000000 */
[----:B------:R-:W-:-:S03]  /*0eb0*/  FADD R22, R23, R26 ;  /* 0x0000001a17167221 */ /* 0x000fc60000000000 */
[----:B------:R-:W-:-:S07]  /*0ec0*/  FADD R20, R20, R25 ;  /* 0x0000001914147221 */ /* 0x000fce0000000000 */
.L_x_42:
[----:B------:R-:W-:Y:S05]  /*0ed0*/  @!P3 BRA `(.L_x_40) ;  /* 0x000000000054b947 */ /* 0x000fea0003800000 */
[----:B------:R-:W0:Y:S01]  /*0ee0*/  LDC.64 R14, c[0x0][0x388] ;  /* 0x0000e200ff0e7b82 */ /* 0x000e220000000a00 */
[-C--:B------:R-:W-:Y:S02]  /*0ef0*/  IADD3 R21, PT, PT, R21, R6.reuse, RZ ;  /* 0x0000000615157210 */ /* 0x080fe40007ffe0ff */
[----:B------:R-:W-:-:S05]  /*0f00*/  IADD3 R7, PT, PT, R7, R6, RZ ;  /* 0x0000000607077210 */ /* 0x000fca0007ffe0ff */
[----:B------:R-:W1:Y:S01]  /*0f10*/  LDC.64 R16, c[0x0][0x390] ;  /* 0x0000e400ff107b82 */ /* 0x000e620000000a00 */
[----:B0-----:R-:W-:-:S04]  /*0f20*/  IMAD.WIDE R14, R21, 0x4, R14 ;  /* 0x00000004150e7825 */ /* 0x001fc800078e020e */
[----:B-1----:R-:W-:Y:S02]  /*0f30*/  IMAD.WIDE R16, R7, 0x4, R16 ;  /* 0x0000000407107825 */ /* 0x002fe400078e0210 */
[----:B------:R-:W2:Y:S04]  /*0f40*/  LDG.E R7, desc[UR8][R14.64] ;  /* 0x000000080e077981 */ /* 0x000ea8000c1e1900 */
[----:B------:R-:W3:Y:S01]  /*0f50*/  LDG.E R21, desc[UR8][R16.64] ;  /* 0x0000000810157981 */ /* 0x000ee2000c1e1900 */
[----:B------:R-:W-:Y:S01]  /*0f60*/  ISETP.NE.AND P3, PT, R19, 0x1, PT ;  /* 0x000000011300780c */ /* 0x000fe20003f65270 */
[----:B--2---:R-:W-:Y:S01]  /*0f70*/  FADD R22, R22, R7 ;  /* 0x0000000716167221 */ /* 0x004fe20000000000 */
[----:B---3--:R-:W-:-:S11]  /*0f80*/  FADD R20, R20, R21 ;  /* 0x0000001514147221 */ /* 0x008fd60000000000 */
[----:B------:R-:W-:Y:S05]  /*0f90*/  @!P3 BRA `(.L_x_40) ;  /* 0x000000000024b947 */ /* 0x000fea0003800000 */
[----:B------:R-:W-:Y:S01]  /*0fa0*/  ISETP.NE.AND P3, PT, R19, 0x2, PT ;  /* 0x000000021300780c */ /* 0x000fe20003f65270 */
[----:B------:R-:W2:Y:S04]  /*0fb0*/  LDG.E R7, desc[UR8][R14.64+0x4] ;  /* 0x000004080e077981 */ /* 0x000ea8000c1e1900 */
[----:B------:R-:W3:Y:S08]  /*0fc0*/  LDG.E R21, desc[UR8][R16.64+0x4] ;  /* 0x0000040810157981 */ /* 0x000ef0000c1e1900 */
[----:B------:R-:W4:Y:S04]  /*0fd0*/  @P3 LDG.E R23, desc[UR8][R14.64+0x8] ;  /* 0x000008080e173981 */ /* 0x000f28000c1e1900 */
[----:B------:R-:W5:Y:S01]  /*0fe0*/  @P3 LDG.E R25, desc[UR8][R16.64+0x8] ;  /* 0x0000080810193981 */ /* 0x000f62000c1e1900 */
[----:B--2---:R-:W-:Y:S01]  /*0ff0*/  FADD R22, R22, R7 ;  /* 0x0000000716167221 */ /* 0x004fe20000000000 */
[----:B---3--:R-:W-:-:S03]  /*1000*/  FADD R20, R20, R21 ;  /* 0x0000001514147221 */ /* 0x008fc60000000000 */
[----:B----4-:R-:W-:Y:S01]  /*1010*/  @P3 FADD R22, R22, R23 ;  /* 0x0000001716163221 */ /* 0x010fe20000000000 */
[----:B-----5:R-:W-:-:S07]  /*1020*/  @P3 FADD R20, R20, R25 ;  /* 0x0000001914143221 */ /* 0x020fce0000000000 */
.L_x_40:
[----:B------:R-:W-:Y:S05]  /*1030*/  @P2 BRA `(.L_x_43) ;  /* 0xfffffff400382947 */ /* 0x000fea000383ffff */
.L_x_37:
[C---:B------:R-:W-:Y:S01]  /*1040*/  IMAD R15, R0.reuse, R0, RZ ;  /* 0x00000000000f7224 */ /* 0x040fe200078e02ff */
[----:B------:R-:W-:Y:S01]  /*1050*/  BSSY.RECONVERGENT B0, `(.L_x_44) ;  /* 0x0000010000007945 */ /* 0x000fe20003800200 */
[----:B------:R-:W-:-:S03]  /*1060*/  ISETP.GE.AND P1, PT, R0, 0x1, PT ;  /* 0x000000010000780c */ /* 0x000fc60003f26270 */
[----:B------:R-:W-:-:S04]  /*1070*/  I2FP.F32.U32 R15, R15 ;  /* 0x0000000f000f7245 */ /* 0x000fc80000201000 */
[----:B------:R-:W0:Y:S08]  /*1080*/  MUFU.RCP R6, R15 ;  /* 0x0000000f00067308 */ /* 0x000e300000001000 */
[----:B------:R-:W1:Y:S01]  /*1090*/  FCHK P0, R22, R15 ;  /* 0x0000000f16007302 */ /* 0x000e620000000000 */
[----:B0-----:R-:W-:-:S04]  /*10a0*/  FFMA R7, -R15, R6, 1 ;  /* 0x3f8000000f077423 */ /* 0x001fc80000000106 */
[----:B------:R-:W-:-:S04]  /*10b0*/  FFMA R7, R6, R7, R6 ;  /* 0x0000000706077223 */ /* 0x000fc80000000006 */
[----:B------:R-:W-:-:S04]  /*10c0*/  FFMA R6, R7, R22, RZ ;  /* 0x0000001607067223 */ /* 0x000fc800000000ff */
[----:B------:R-:W-:-:S04]  /*10d0*/  FFMA R13, -R15, R6, R22 ;  /* 0x000000060f0d7223 */ /* 0x000fc80000000116 */
[----:B------:R-:W-:Y:S01]  /*10e0*/  FFMA R0, R7, R13, R6 ;  /* 0x0000000d07007223 */ /* 0x000fe20000000006 */
[----:B-1----:R-:W-:Y:S06]  /*10f0*/  @!P0 BRA `(.L_x_45) ;  /* 0x0000000000148947 */ /* 0x002fec0003800000 */
[----:B------:R-:W-:Y:S02]  /*1100*/  MOV R13, R22 ;  /* 0x00000016000d7202 */ /* 0x000fe40000000f00 */
[----:B------:R-:W-:Y:S02]  /*1110*/  MOV R6, R15 ;  /* 0x0000000f00067202 */ /* 0x000fe40000000f00 */
[----:B------:R-:W-:-:S07]  /*1120*/  MOV R12, 0x1140 ;  /* 0x00001140000c7802 */ /* 0x000fce0000000f00 */
[----:B------:R-:W-:Y:S05]  /*1130*/  CALL.REL.NOINC `($__internal_2_$__cuda_sm3x_div_rn_noftz_f32_slowpath) ;  /* 0x0000001000187944 */ /* 0x000fea0003c00000 */
[----:B------:R-:W-:-:S07]  /*1140*/  MOV R0, R6 ;  /* 0x0000000600007202 */ /* 0x000fce0000000f00 */
.L_x_45:
[----:B------:R-:W-:Y:S05]  /*1150*/  BSYNC.RECONVERGENT B0 ;  /* 0x0000000000007941 */ /* 0x000fea0003800200 */
.L_x_44:
[----:B------:R-:W0:Y:S01]  /*1160*/  MUFU.RCP R6, R15 ;  /* 0x0000000f00067308 */ /* 0x000e220000001000 */
[----:B------:R-:W-:Y:S07]  /*1170*/  BSSY.RECONVERGENT B0, `(.L_x_46) ;  /* 0x000000c000007945 */ /* 0x000fee0003800200 */
        /* <DEDUP_REMOVED lines=11> */
.L_x_47:
[----:B------:R-:W-:Y:S05]  /*1230*/  BSYNC.RECONVERGENT B0 ;  /* 0x0000000000007941 */ /* 0x000fea0003800200 */
.L_x_46:
[----:B------:R-:W-:Y:S01]  /*1240*/  HFMA2 R7, -RZ, RZ, 0, 0 ;  /* 0x00000000ff077431 */ /* 0x000fe200000001ff */
[----:B------:R-:W-:Y:S01]  /*1250*/  CS2R R12, SRZ ;  /* 0x00000000000c7805 */ /* 0x000fe2000001ff00 */
[----:B------:R-:W-:Y:S06]  /*1260*/  @!P1 BRA `(.L_x_48) ;  /* 0x0000000800b49947 */ /* 0x000fec0003800000 */
[----:B------:R-:W0:Y:S01]  /*1270*/  LDCU UR4, c[0x0][0x39c] ;  /* 0x00007380ff0477ac */ /* 0x000e220008000800 */
[----:B------:R-:W-:Y:S02]  /*1280*/  MOV R7, RZ ;  /* 0x000000ff00077202 */ /* 0x000fe40000000f00 */
[----:B------:R-:W-:Y:S01]  /*1290*/  CS2R R12, SRZ ;  /* 0x00000000000c7805 */ /* 0x000fe2000001ff00 */
[----:B------:R-:W1:Y:S01]  /*12a0*/  LDCU.64 UR6, c[0x0][0x3a0] ;  /* 0x00007400ff0677ac */ /* 0x000e620008000a00 */
[----:B0-----:R-:W-:-:S04]  /*12b0*/  ULOP3.LUT UR4, URZ, UR4, URZ, 0x33, !UPT ;  /* 0x00000004ff047292 */ /* 0x001fc8000f8e33ff */
[----:B-1----:R-:W-:Y:S02]  /*12c0*/  UIADD3 UR4, UPT, UPT, UR4, UR7, UR6 ;  /* 0x0000000704047290 */ /* 0x002fe4000fffe006 */
[----:B------:R-:W-:Y:S02]  /*12d0*/  ULOP3.LUT UR10, UR6, 0x7, URZ, 0xc0, !UPT ;  /* 0x00000007060a7892 */ /* 0x000fe4000f8ec0ff */
[----:B------:R-:W-:Y:S02]  /*12e0*/  ULOP3.LUT UR11, UR6, 0x3, URZ, 0xc0, !UPT ;  /* 0x00000003060b7892 */ /* 0x000fe4000f8ec0ff */
[----:B------:R-:W-:Y:S01]  /*12f0*/  IMAD R18, R5, UR4, R2 ;  /* 0x0000000405127c24 */ /* 0x000fe2000f8e0202 */
[----:B------:R-:W-:Y:S01]  /*1300*/  ULOP3.LUT UR6, UR6, 0x7ffffff8, URZ, 0xc0, !UPT ;  /* 0x7ffffff806067892 */ /* 0x000fe2000f8ec0ff */
[----:B------:R-:W-:-:S11]  /*1310*/  UMOV UR4, URZ ;  /* 0x000000ff00047c82 */ /* 0x000fd60008000000 */
.L_x_54:
[----:B------:R-:W0:Y:S01]  /*1320*/  LDCU UR5, c[0x0][0x3a0] ;  /* 0x00007400ff0577ac */ /* 0x000e220008000800 */
[----:B------:R-:W-:Y:S02]  /*1330*/  IADD3 R19, PT, PT, R9, UR4, RZ ;  /* 0x0000000409137c10 */ /* 0x000fe4000fffe0ff */
[----:B------:R-:W-:Y:S01]  /*1340*/  IADD3 R23, PT, PT, R8, UR4, RZ ;  /* 0x0000000408177c10 */ /* 0x000fe2000fffe0ff */
[----:B------:R-:W1:Y:S01]  /*1350*/  LDCU UR7, c[0x0][0x3a8] ;  /* 0x00007500ff0777ac */ /* 0x000e620008000800 */
[----:B------:R-:W-:Y:S02]  /*1360*/  UIADD3 UR4, UPT, UPT, UR4, 0x1, URZ ;  /* 0x0000000104047890 */ /* 0x000fe4000fffe0ff */
[----:B0-----:R-:W-:Y:S02]  /*1370*/  UISETP.GE.U32.AND UP1, UPT, UR5, 0x8, UPT ;  /* 0x000000080500788c */ /* 0x001fe4000bf26070 */
[----:B------:R-:W-:Y:S01]  /*1380*/  UISETP.NE.AND UP0, UPT, UR4, UR5, UPT ;  /* 0x000000050400728c */ /* 0x000fe2000bf05270 */
[----:B-1----:R-:W-:-:S02]  /*1390*/  IMAD R19, R19, UR7, R10 ;  /* 0x0000000713137c24 */ /* 0x002fc4000f8e020a */
[----:B------:R-:W-:Y:S01]  /*13a0*/  UMOV UR5, URZ ;  /* 0x000000ff00057c82 */ /* 0x000fe20008000000 */
[----:B------:R-:W-:-:S03]  /*13b0*/  IMAD R5, R23, UR7, R11 ;  /* 0x0000000717057c24 */ /* 0x000fc6000f8e020b */
[----:B------:R-:W-:Y:S05]  /*13c0*/  BRA.U !UP1, `(.L_x_49) ;  /* 0x0000000509147547 */ /* 0x000fea000b800000 */
[----:B------:R-:W-:Y:S01]  /*13d0*/  IMAD R23, R23, UR7, R18 ;  /* 0x0000000717177c24 */ /* 0x000fe2000f8e0212 */
[----:B------:R-:W-:Y:S01]  /*13e0*/  MOV R21, R19 ;  /* 0x0000001300157202 */ /* 0x000fe20000000f00 */
[----:B------:R-:W-:-:S12]  /*13f0*/  UIADD3 UR5, UPT, UPT, -UR6, URZ, URZ ;  /* 0x000000ff06057290 */ /* 0x000fd8000fffe1ff */
.L_x_50:
[----:B------:R-:W0:Y:S08]  /*1400*/  LDC.64 R16, c[0x0][0x388] ;  /* 0x0000e200ff107b82 */ /* 0x000e300000000a00 */
[----:B------:R-:W1:Y:S01]  /*1410*/  LDC.64 R14, c[0x0][0x390] ;  /* 0x0000e400ff0e7b82 */ /* 0x000e620000000a00 */
[----:B0-----:R-:W-:-:S05]  /*1420*/  IMAD.WIDE R16, R21, 0x4, R16 ;  /* 0x0000000415107825 */ /* 0x001fca00078e0210 */
[----:B------:R-:W2:Y:S01]  /*1430*/  LDG.E R29, desc[UR8][R16.64] ;  /* 0x00000008101d7981 */ /* 0x000ea2000c1e1900 */
[----:B-1----:R-:W-:-:S03]  /*1440*/  IMAD.WIDE R14, R23, 0x4, R14 ;  /* 0x00000004170e7825 */ /* 0x002fc600078e020e */
[----:B------:R-:W3:Y:S04]  /*1450*/  LDG.E R25, desc[UR8][R16.64+0x4] ;  /* 0x0000040810197981 */ /* 0x000ee8000c1e1900 */
[----:B------:R-:W4:Y:S04]  /*1460*/  LDG.E R20, desc[UR8][R14.64] ;  /* 0x000000080e147981 */ /* 0x000f28000c1e1900 */
[----:B------:R-:W5:Y:S04]  /*1470*/  LDG.E R27, desc[UR8][R14.64+0x4] ;  /* 0x000004080e1b7981 */ /* 0x000f68000c1e1900 */
[----:B------:R-:W5:Y:S04]  /*1480*/  LDG.E R26, desc[UR8][R14.64+0x18] ;  /* 0x000018080e1a7981 */ /* 0x000f68000c1e1900 */
[----:B------:R-:W5:Y:S01]  /*1490*/  LDG.E R28, desc[UR8][R14.64+0x1c] ;  /* 0x00001c080e1c7981 */ /* 0x000f62000c1e1900 */
[----:B--2---:R-:W-:Y:S01]  /*14a0*/  FADD R29, R29, -R0 ;  /* 0x800000001d1d7221 */ /* 0x004fe20000000000 */
[----:B----4-:R-:W-:-:S03]  /*14b0*/  FADD R20, R20, -R6 ;  /* 0x8000000614147221 */ /* 0x010fc60000000000 */
[----:B------:R-:W-:Y:S01]  /*14c0*/  FFMA R12, R29, R29, R12 ;  /* 0x0000001d1d0c7223 */ /* 0x000fe2000000000c */
[----:B---3--:R-:W-:Y:S01]  /*14d0*/  FADD R25, R25, -R0 ;  /* 0x8000000019197221 */ /* 0x008fe20000000000 */
[-C--:B------:R-:W-:Y:S01]  /*14e0*/  FFMA R22, R29, R20.reuse, R13 ;  /* 0x000000141d167223 */ /* 0x080fe2000000000d */
[----:B------:R-:W-:Y:S01]  /*14f0*/  FFMA R20, R20, R20, R7 ;  /* 0x0000001414147223 */ /* 0x000fe20000000007 */
[----:B------:R-:W2:Y:S01]  /*1500*/  LDG.E R13, desc[UR8][R16.64+0x8] ;  /* 0x00000808100d7981 */ /* 0x000ea2000c1e1900 */
[----:B-----5:R-:W-:-:S03]  /*1510*/  FADD R29, R27, -R6 ;  /* 0x800000061b1d7221 */ /* 0x020fc60000000000 */
[----:B------:R-:W3:Y:S01]  /*1520*/  LDG.E R7, desc[UR8][R14.64+0x8] ;  /* 0x000008080e077981 */ /* 0x000ee2000c1e1900 */
[C---:B------:R-:W-:Y:S01]  /*1530*/  FFMA R12, R25.reuse, R25, R12 ;  /* 0x00000019190c7223 */ /* 0x040fe2000000000c */
[-C--:B------:R-:W-:Y:S02]  /*1540*/  FFMA R22, R25, R29.reuse, R22 ;  /* 0x0000001d19167223 */ /* 0x080fe40000000016 */
[----:B------:R-:W4:Y:S04]  /*1550*/  LDG.E R27, desc[UR8][R14.64+0xc] ;  /* 0x00000c080e1b7981 */ /* 0x000f28000c1e1900 */
[----:B------:R-:W5:Y:S01]  /*1560*/  LDG.E R25, desc[UR8][R16.64+0xc] ;  /* 0x00000c0810197981 */ /* 0x000f62000c1e1900 */
[----:B------:R-:W-:Y:S01]  /*1570*/  FFMA R29, R29, R29, R20 ;  /* 0x0000001d1d1d7223 */ /* 0x000fe20000000014 */
[----:B--2---:R-:W-:Y:S01]  /*1580*/  FADD R13, R13, -R0 ;  /* 0x800000000d0d7221 */ /* 0x004fe20000000000 */
[----:B---3--:R-:W-:-:S03]  /*1590*/  FADD R24, R7, -R6 ;  /* 0x8000000607187221 */ /* 0x008fc60000000000 */
[C---:B------:R-:W-:Y:S01]  /*15a0*/  FFMA R12, R13.reuse, R13, R12 ;  /* 0x0000000d0d0c7223 */ /* 0x040fe2000000000c */
[----:B------:R-:W2:Y:S01]  /*15b0*/  LDG.E R7, desc[UR8][R16.64+0x10] ;  /* 0x0000100810077981 */ /* 0x000ea2000c1e1900 */
[-C--:B------:R-:W-:Y:S01]  /*15c0*/  FFMA R20, R13, R24.reuse, R22 ;  /* 0x000000180d147223 */ /* 0x080fe20000000016 */
[----:B----4-:R-:W-:Y:S01]  /*15d0*/  FADD R27, R27, -R6 ;  /* 0x800000061b1b7221 */ /* 0x010fe20000000000 */
[----:B------:R-:W-:Y:S01]  /*15e0*/  FFMA R22, R24, R24, R29 ;  /* 0x0000001818167223 */ /* 0x000fe2000000001d */
[----:B------:R-:W3:Y:S01]  /*15f0*/  LDG.E R13, desc[UR8][R14.64+0x10] ;  /* 0x000010080e0d7981 */ /* 0x000ee2000c1e1900 */
[----:B-----5:R-:W-:Y:S02]  /*1600*/  FADD R25, R25, -R0 ;  /* 0x8000000019197221 */ /* 0x020fe40000000000 */
[-C--:B------:R-:W-:Y:S01]  /*1610*/  FFMA R22, R27, R27.reuse, R22 ;  /* 0x0000001b1b167223 */ /* 0x080fe20000000016 */
[----:B------:R-:W4:Y:S01]  /*1620*/  LDG.E R29, desc[UR8][R14.64+0x14] ;  /* 0x000014080e1d7981 */ /* 0x000f22000c1e1900 */
[----:B------:R-:W-:-:S03]  /*1630*/  FFMA R20, R25, R27, R20 ;  /* 0x0000001b19147223 */ /* 0x000fc60000000014 */
[----:B------:R-:W5:Y:S01]  /*1640*/  LDG.E R27, desc[UR8][R16.64+0x14] ;  /* 0x00001408101b7981 */ /* 0x000f62000c1e1900 */
[----:B------:R-:W-:-:S03]  /*1650*/  FFMA R12, R25, R25, R12 ;  /* 0x00000019190c7223 */ /* 0x000fc6000000000c */
[----:B------:R-:W5:Y:S04]  /*1660*/  LDG.E R25, desc[UR8][R16.64+0x18] ;  /* 0x0000180810197981 */ /* 0x000f68000c1e1900 */
[----:B------:R-:W5:Y:S01]  /*1670*/  LDG.E R24, desc[UR8][R16.64+0x1c] ;  /* 0x00001c0810187981 */ /* 0x000f62000c1e1900 */
[----:B------:R-:W-:-:S04]  /*1680*/  UIADD3 UR5, UPT, UPT, UR5, 0x8, URZ ;  /* 0x0000000805057890 */ /* 0x000fc8000fffe0ff */
[----:B------:R-:W-:Y:S01]  /*1690*/  UISETP.NE.AND UP1, UPT, UR5, URZ, UPT ;  /* 0x000000ff0500728c */ /* 0x000fe2000bf25270 */
[----:B------:R-:W-:Y:S01]  /*16a0*/  FADD R28, R28, -R6 ;  /* 0x800000061c1c7221 */ /* 0x000fe20000000000 */
[----:B------:R-:W-:Y:S02]  /*16b0*/  IADD3 R21, PT, PT, R21, 0x8, RZ ;  /* 0x0000000815157810 */ /* 0x000fe40007ffe0ff */
[----:B------:R-:W-:Y:S01]  /*16c0*/  IADD3 R23, PT, PT, R23, 0x8, RZ ;  /* 0x0000000817177810 */ /* 0x000fe20007ffe0ff */
[----:B--2---:R-:W-:Y:S01]  /*16d0*/  FADD R7, R7, -R0 ;  /* 0x8000000007077221 */ /* 0x004fe20000000000 */
[----:B---3--:R-:W-:-:S03]  /*16e0*/  FADD R13, R13, -R6 ;  /* 0x800000060d0d7221 */ /* 0x008fc60000000000 */
[C---:B------:R-:W-:Y:S01]  /*16f0*/  FFMA R12, R7.reuse, R7, R12 ;  /* 0x00000007070c7223 */ /* 0x040fe2000000000c */
[-C--:B------:R-:W-:Y:S01]  /*1700*/  FFMA R20, R7, R13.reuse, R20 ;  /* 0x0000000d07147223 */ /* 0x080fe20000000014 */
[----:B----4-:R-:W-:Y:S01]  /*1710*/  FADD R29, R29, -R6 ;  /* 0x800000061d1d7221 */ /* 0x010fe20000000000 */
[----:B------:R-:W-:Y:S01]  /*1720*/  FFMA R22, R13, R13, R22 ;  /* 0x0000000d0d167223 */ /* 0x000fe20000000016 */
[----:B-----5:R-:W-:Y:S01]  /*1730*/  FADD R27, R27, -R0 ;  /* 0x800000001b1b7221 */ /* 0x020fe20000000000 */
[----:B------:R-:W-:Y:S02]  /*1740*/  FADD R7, R26, -R6 ;  /* 0x800000061a077221 */ /* 0x000fe40000000000 */
[----:B------:R-:W-:Y:S01]  /*1750*/  FFMA R22, R29, R29, R22 ;  /* 0x0000001d1d167223 */ /* 0x000fe20000000016 */
[C---:B------:R-:W-:Y:S01]  /*1760*/  FFMA R12, R27.reuse, R27, R12 ;  /* 0x0000001b1b0c7223 */ /* 0x040fe2000000000c */
[----:B------:R-:W-:Y:S01]  /*1770*/  FFMA R20, R27, R29, R20 ;  /* 0x0000001d1b147223 */ /* 0x000fe20000000014 */
[--C-:B------:R-:W-:Y:S01]  /*1780*/  FADD R25, R25, -R0.reuse ;  /* 0x8000000019197221 */ /* 0x100fe20000000000 */
[----:B------:R-:W-:-:S03]  /*1790*/  FADD R13, R24, -R0 ;  /* 0x80000000180d7221 */ /* 0x000fc60000000000 */
[C---:B------:R-:W-:Y:S01]  /*17a0*/  FFMA R12, R25.reuse, R25, R12 ;  /* 0x00000019190c7223 */ /* 0x040fe2000000000c */
[-C--:B------:R-:W-:Y:S01]  /*17b0*/  FFMA R20, R25, R7.reuse, R20 ;  /* 0x0000000719147223 */ /* 0x080fe20000000014 */
[----:B------:R-:W-:Y:S02]  /*17c0*/  FFMA R7, R7, R7, R22 ;  /* 0x0000000707077223 */ /* 0x000fe40000000016 */
[C---:B------:R-:W-:Y:S01]  /*17d0*/  FFMA R12, R13.reuse, R13, R12 ;  /* 0x0000000d0d0c7223 */ /* 0x040fe2000000000c */
[-C--:B------:R-:W-:Y:S01]  /*17e0*/  FFMA R13, R13, R28.reuse, R20 ;  /* 0x0000001c0d0d7223 */ /* 0x080fe20000000014 */
[----:B------:R-:W-:Y:S01]  /*17f0*/  FFMA R7, R28, R28, R7 ;  /* 0x0000001c1c077223 */ /* 0x000fe20000000007 */
[----:B------:R-:W-:Y:S06]  /*1800*/  BRA.U UP1, `(.L_x_50) ;  /* 0xfffffff901fc7547 */ /* 0x000fec000b83ffff */
[----:B------:R-:W-:-:S05]  /*1810*/  UMOV UR5, UR6 ;  /* 0x0000000600057c82 */ /* 0x000fca0008000000 */
.L_x_49:
[----:B------:R-:W-:-:S09]  /*1820*/  UISETP.NE.AND UP1, UPT, UR10, URZ, UPT ;  /* 0x000000ff0a00728c */ /* 0x000fd2000bf25270 */
[----:B------:R-:W-:Y:S05]  /*1830*/  BRA.U !UP1, `(.L_x_51) ;  /* 0x00000005093c7547 */ /* 0x000fea000b800000 */
[----:B------:R-:W-:Y:S02]  /*1840*/  UIADD3 UR7, UPT, UPT, UR10, -0x1, URZ ;  /* 0xffffffff0a077890 */ /* 0x000fe4000fffe0ff */
[----:B------:R-:W-:Y:S02]  /*1850*/  UISETP.NE.AND UP2, UPT, UR11, URZ, UPT ;  /* 0x000000ff0b00728c */ /* 0x000fe4000bf45270 */
[----:B------:R-:W-:-:S09]  /*1860*/  UISETP.GE.U32.AND UP1, UPT, UR7, 0x3, UPT ;  /* 0x000000030700788c */ /* 0x000fd2000bf26070 */
[----:B------:R-:W-:Y:S05]  /*1870*/  BRA.U !UP1, `(.L_x_52) ;  /* 0x00000001098c7547 */ /* 0x000fea000b800000 */
[----:B------:R-:W0:Y:S01]  /*1880*/  LDC.64 R16, c[0x0][0x388] ;  /* 0x0000e200ff107b82 */ /* 0x000e220000000a00 */
[----:B------:R-:W-:Y:S02]  /*1890*/  IADD3 R21, PT, PT, R19, UR5, RZ ;  /* 0x0000000513157c10 */ /* 0x000fe4000fffe0ff */
[----:B------:R-:W-:-:S05]  /*18a0*/  IADD3 R23, PT, PT, R5, UR5, RZ ;  /* 0x0000000505177c10 */ /* 0x000fca000fffe0ff */
        /* <DEDUP_REMOVED lines=8> */
[----:B------:R-:W5:Y:S04]  /*1930*/  LDG.E R23, desc[UR8][R14.64+0x8] ;  /* 0x000008080e177981 */ /* 0x000f68000c1e1900 */
[----:B------:R-:W5:Y:S04]  /*1940*/  LDG.E R29, desc[UR8][R16.64+0xc] ;  /* 0x00000c08101d7981 */ /* 0x000f68000c1e1900 */
[----:B------:R0:W5:Y:S01]  /*1950*/  LDG.E R20, desc[UR8][R14.64+0xc] ;  /* 0x00000c080e147981 */ /* 0x000162000c1e1900 */
[----:B------:R-:W-:Y:S01]  /*1960*/  UIADD3 UR5, UPT, UPT, UR5, 0x4, URZ ;  /* 0x0000000405057890 */ /* 0x000fe2000fffe0ff */
[----:B--2---:R-:W-:-:S04]  /*1970*/  FADD R22, R22, -R0 ;  /* 0x8000000016167221 */ /* 0x004fc80000000000 */
[----:B------:R-:W-:Y:S01]  /*1980*/  FFMA R12, R22, R22, R12 ;  /* 0x00000016160c7223 */ /* 0x000fe2000000000c */
[----:B----4-:R-:W-:Y:S01]  /*1990*/  FADD R24, R24, -R6 ;  /* 0x8000000618187221 */ /* 0x010fe20000000000 */
[----:B---3--:R-:W-:-:S03]  /*19a0*/  FADD R27, R27, -R0 ;  /* 0x800000001b1b7221 */ /* 0x008fc60000000000 */
[-C--:B------:R-:W-:Y:S01]  /*19b0*/  FFMA R13, R22, R24.reuse, R13 ;  /* 0x00000018160d7223 */ /* 0x080fe2000000000d */
[----:B-----5:R-:W-:Y:S01]  /*19c0*/  FADD R22, R25, -R6 ;  /* 0x8000000619167221 */ /* 0x020fe20000000000 */
[----:B------:R-:W-:Y:S01]  /*19d0*/  FFMA R7, R24, R24, R7 ;  /* 0x0000001818077223 */ /* 0x000fe20000000007 */
[----:B------:R-:W-:Y:S01]  /*19e0*/  FFMA R12, R27, R27, R12 ;  /* 0x0000001b1b0c7223 */ /* 0x000fe2000000000c */
[----:B------:R-:W-:Y:S01]  /*19f0*/  FADD R21, R21, -R0 ;  /* 0x8000000015157221 */ /* 0x000fe20000000000 */
[-C--:B------:R-:W-:Y:S01]  /*1a00*/  FFMA R13, R27, R22.reuse, R13 ;  /* 0x000000161b0d7223 */ /* 0x080fe2000000000d */
[----:B------:R-:W-:Y:S01]  /*1a10*/  FFMA R7, R22, R22, R7 ;  /* 0x0000001616077223 */ /* 0x000fe20000000007 */
[----:B0-----:R-:W-:Y:S01]  /*1a20*/  FADD R14, R23, -R6 ;  /* 0x80000006170e7221 */ /* 0x001fe20000000000 */
[----:B------:R-:W-:-:S03]  /*1a30*/  FFMA R12, R21, R21, R12 ;  /* 0x00000015150c7223 */ /* 0x000fc6000000000c */
[-C--:B------:R-:W-:Y:S01]  /*1a40*/  FFMA R13, R21, R14.reuse, R13 ;  /* 0x0000000e150d7223 */ /* 0x080fe2000000000d */
[----:B------:R-:W-:Y:S01]  /*1a50*/  FADD R29, R29, -R0 ;  /* 0x800000001d1d7221 */ /* 0x000fe20000000000 */
[----:B------:R-:W-:Y:S01]  /*1a60*/  FFMA R7, R14, R14, R7 ;  /* 0x0000000e0e077223 */ /* 0x000fe20000000007 */
[----:B------:R-:W-:Y:S02]  /*1a70*/  FADD R20, R20, -R6 ;  /* 0x8000000614147221 */ /* 0x000fe40000000000 */
[C---:B------:R-:W-:Y:S02]  /*1a80*/  FFMA R12, R29.reuse, R29, R12 ;  /* 0x0000001d1d0c7223 */ /* 0x040fe4000000000c */
[-C--:B------:R-:W-:Y:S01]  /*1a90*/  FFMA R13, R29, R20.reuse, R13 ;  /* 0x000000141d0d7223 */ /* 0x080fe2000000000d */
[----:B------:R-:W-:-:S07]  /*1aa0*/  FFMA R7, R20, R20, R7 ;  /* 0x0000001414077223 */ /* 0x000fce0000000007 */
.L_x_52:
[----:B------:R-:W-:Y:S05]  /*1ab0*/  BRA.U !UP2, `(.L_x_51) ;  /* 0x000000010a9c7547 */ /* 0x000fea000b800000 */
[----:B------:R-:W0:Y:S01]  /*1ac0*/  LDCU UR7, c[0x0][0x3a0] ;  /* 0x00007400ff0777ac */ /* 0x000e220008000800 */
[----:B------:R-:W-:Y:S02]  /*1ad0*/  UISETP.NE.AND UP2, UPT, UR11, 0x1, UPT ;  /* 0x000000010b00788c */ /* 0x000fe4000bf45270 */
[----:B0-----:R-:W-:-:S07]  /*1ae0*/  ULOP3.LUT UP1, URZ, UR7, 0x1, URZ, 0xc0, !UPT ;  /* 0x0000000107ff7892 */ /* 0x001fce000f82c0ff */
        /* <DEDUP_REMOVED lines=10> */
[----:B------:R-:W5:Y:S01]  /*1b90*/  LDG.E R27, desc[UR8][R14.64+0x4] ;  /* 0x000004080e1b7981 */ /* 0x000f62000c1e1900 */
        /* <DEDUP_REMOVED lines=8> */
[C---:B------:R-:W-:Y:S02]  /*1c20*/  FFMA R12, R25.reuse, R25, R12 ;  /* 0x00000019190c7223 */ /* 0x040fe4000000000c */
[-C--:B------:R-:W-:Y:S01]  /*1c30*/  FFMA R13, R25, R22.reuse, R13 ;  /* 0x00000016190d7223 */ /* 0x080fe2000000000d */
[----:B------:R-:W-:-:S07]  /*1c40*/  FFMA R7, R22, R22, R7 ;  /* 0x0000001616077223 */ /* 0x000fce0000000007 */
.L_x_53:
[----:B------:R-:W-:Y:S05]  /*1c50*/  BRA.U !UP1, `(.L_x_51) ;  /* 0x0000000109347547 */ /* 0x000fea000b800000 */
[----:B------:R-:W0:Y:S01]  /*1c60*/  LDC.64 R14, c[0x0][0x388] ;  /* 0x0000e200ff0e7b82 */ /* 0x000e220000000a00 */
[----:B------:R-:W-:Y:S02]  /*1c70*/  IADD3 R19, PT, PT, R19, UR5, RZ ;  /* 0x0000000513137c10 */ /* 0x000fe4000fffe0ff */
[----:B------:R-:W-:-:S05]  /*1c80*/  IADD3 R5, PT, PT, R5, UR5, RZ ;  /* 0x0000000505057c10 */ /* 0x000fca000fffe0ff */
[----:B------:R-:W1:Y:S01]  /*1c90*/  LDC.64 R16, c[0x0][0x390] ;  /* 0x0000e400ff107b82 */ /* 0x000e620000000a00 */
[----:B0-----:R-:W-:-:S06]  /*1ca0*/  IMAD.WIDE R14, R19, 0x4, R14 ;  /* 0x00000004130e7825 */ /* 0x001fcc00078e020e */
[----:B------:R-:W2:Y:S01]  /*1cb0*/  LDG.E R15, desc[UR8][R14.64] ;  /* 0x000000080e0f7981 */ /* 0x000ea2000c1e1900 */
[----:B-1----:R-:W-:-:S06]  /*1cc0*/  IMAD.WIDE R16, R5, 0x4, R16 ;  /* 0x0000000405107825 */ /* 0x002fcc00078e0210 */
[----:B------:R-:W3:Y:S01]  /*1cd0*/  LDG.E R17, desc[UR8][R16.64] ;  /* 0x0000000810117981 */ /* 0x000ee2000c1e1900 */
[----:B--2---:R-:W-:-:S04]  /*1ce0*/  FADD R5, R15, -R0 ;  /* 0x800000000f057221 */ /* 0x004fc80000000000 */
[----:B------:R-:W-:Y:S01]  /*1cf0*/  FFMA R12, R5, R5, R12 ;  /* 0x00000005050c7223 */ /* 0x000fe2000000000c */
[----:B---3--:R-:W-:-:S04]  /*1d00*/  FADD R20, R17, -R6 ;  /* 0x8000000611147221 */ /* 0x008fc80000000000 */
[-C--:B------:R-:W-:Y:S01]  /*1d10*/  FFMA R13, R5, R20.reuse, R13 ;  /* 0x00000014050d7223 */ /* 0x080fe2000000000d */
[----:B------:R-:W-:-:S07]  /*1d20*/  FFMA R7, R20, R20, R7 ;  /* 0x0000001414077223 */ /* 0x000fce0000000007 */
.L_x_51:
[----:B------:R-:W-:Y:S05]  /*1d30*/  BRA.U UP0, `(.L_x_54) ;  /* 0xfffffff500787547 */ /* 0x000fea000b83ffff */
.L_x_48:
[----:B------:R-:W-:Y:S01]  /*1d40*/  IADD3 R0, PT, PT, R12, -0xd000000, RZ ;  /* 0xf30000000c007810 */ /* 0x000fe20007ffe0ff */
[----:B------:R0:W1:Y:S01]  /*1d50*/  MUFU.RSQ R9, R12 ;  /* 0x0000000c00097308 */ /* 0x0000620000001400 */
[----:B------:R-:W-:Y:S02]  /*1d60*/  BSSY.RECONVERGENT B0, `(.L_x_55) ;  /* 0x000000b000007945 */ /* 0x000fe40003800200 */
[----:B------:R-:W-:-:S13]  /*1d70*/  ISETP.GT.U32.AND P0, PT, R0, 0x727fffff, PT ;  /* 0x727fffff0000780c */ /* 0x000fda0003f04070 */
[----:B0-----:R-:W-:Y:S05]  /*1d80*/  @!P0 BRA `(.L_x_56) ;  /* 0x0000000000108947 */ /* 0x001fea0003800000 */
[----:B------:R-:W-:-:S07]  /*1d90*/  MOV R11, 0x1db0 ;  /* 0x00001db0000b7802 */ /* 0x000fce0000000f00 */
[----:B-1----:R-:W-:Y:S05]  /*1da0*/  CALL.REL.NOINC `($__internal_1_$__cuda_sm20_sqrt_rn_f32_slowpath) ;  /* 0x0000000000a47944 */ /* 0x002fea0003c00000 */
[----:B------:R-:W-:Y:S01]  /*1db0*/  MOV R0, R5 ;  /* 0x0000000500007202 */ /* 0x000fe20000000f00 */
[----:B------:R-:W-:Y:S06]  /*1dc0*/  BRA `(.L_x_57) ;  /* 0x0000000000107947 */ /* 0x000fec0003800000 */
.L_x_56:
[C---:B-1----:R-:W-:Y:S01]  /*1dd0*/  FMUL.FTZ R5, R9.reuse, R12 ;  /* 0x0000000c09057220 */ /* 0x042fe20000410000 */
[----:B------:R-:W-:-:S03]  /*1de0*/  FMUL.FTZ R6, R9, 0.5 ;  /* 0x3f00000009067820 */ /* 0x000fc60000410000 */
[----:B------:R-:W-:-:S04]  /*1df0*/  FFMA R0, -R5, R5, R12 ;  /* 0x0000000505007223 */ /* 0x000fc8000000010c */
[----:B------:R-:W-:-:S07]  /*1e00*/  FFMA R0, R0, R6, R5 ;  /* 0x0000000600007223 */ /* 0x000fce0000000005 */
.L_x_57:
[----:B------:R-:W-:Y:S05]  /*1e10*/  BSYNC.RECONVERGENT B0 ;  /* 0x0000000000007941 */ /* 0x000fea0003800200 */
.L_x_55:
[----:B------:R-:W-:Y:S01]  /*1e20*/  IADD3 R5, PT, PT, R7, -0xd000000, RZ ;  /* 0xf300000007057810 */ /* 0x000fe20007ffe0ff */
[----:B------:R0:W1:Y:S01]  /*1e30*/  MUFU.RSQ R8, R7 ;  /* 0x0000000700087308 */ /* 0x0000620000001400 */
[----:B------:R-:W-:Y:S02]  /*1e40*/  BSSY.RECONVERGENT B0, `(.L_x_58) ;  /* 0x000000b000007945 */ /* 0x000fe40003800200 */
[----:B------:R-:W-:-:S13]  /*1e50*/  ISETP.GT.U32.AND P0, PT, R5, 0x727fffff, PT ;  /* 0x727fffff0500780c */ /* 0x000fda0003f04070 */
[----:B0-----:R-:W-:Y:S05]  /*1e60*/  @!P0 BRA `(.L_x_59) ;  /* 0x0000000000108947 */ /* 0x001fea0003800000 */
[----:B------:R-:W-:Y:S02]  /*1e70*/  MOV R12, R7 ;  /* 0x00000007000c7202 */ /* 0x000fe40000000f00 */
[----:B------:R-:W-:-:S07]  /*1e80*/  MOV R11, 0x1ea0 ;  /* 0x00001ea0000b7802 */ /* 0x000fce0000000f00 */
[----:B-1----:R-:W-:Y:S05]  /*1e90*/  CALL.REL.NOINC `($__internal_1_$__cuda_sm20_sqrt_rn_f32_slowpath) ;  /* 0x0000000000687944 */ /* 0x002fea0003c00000 */
[----:B------:R-:W-:Y:S05]  /*1ea0*/  BRA `(.L_x_60) ;  /* 0x0000000000107947 */ /* 0x000fea0003800000 */
.L_x_59:
[C---:B-1----:R-:W-:Y:S01]  /*1eb0*/  FMUL.FTZ R6, R8.reuse, R7 ;  /* 0x0000000708067220 */ /* 0x042fe20000410000 */
[----:B------:R-:W-:-:S03]  /*1ec0*/  FMUL.FTZ R8, R8, 0.5 ;  /* 0x3f00000008087820 */ /* 0x000fc60000410000 */
[----:B------:R-:W-:-:S04]  /*1ed0*/  FFMA R5, -R6, R6, R7 ;  /* 0x0000000606057223 */ /* 0x000fc80000000107 */
[----:B------:R-:W-:-:S07]  /*1ee0*/  FFMA R5, R5, R8, R6 ;  /* 0x0000000805057223 */ /* 0x000fce0000000006 */
.L_x_60:
[----:B------:R-:W-:Y:S05]  /*1ef0*/  BSYNC.RECONVERGENT B0 ;  /* 0x0000000000007941 */ /* 0x000fea0003800200 */
.L_x_58:
[----:B------:R-:W-:Y:S01]  /*1f00*/  FMUL R8, R5, R0 ;  /* 0x0000000005087220 */ /* 0x000fe20000400000 */
[----:B------:R-:W-:Y:S03]  /*1f10*/  BSSY.RECONVERGENT B0, `(.L_x_61) ;  /* 0x000000d000007945 */ /* 0x000fe60003800200 */
        /* <DEDUP_REMOVED lines=9> */
[----:B------:R-:W-:-:S07]  /*1fb0*/  MOV R12, 0x1fd0 ;  /* 0x00001fd0000c7802 */ /* 0x000fce0000000f00 */
[----:B------:R-:W-:Y:S05]  /*1fc0*/  CALL.REL.NOINC `($__internal_2_$__cuda_sm3x_div_rn_noftz_f32_slowpath) ;  /* 0x0000000000747944 */ /* 0x000fea0003c00000 */
[----:B------:R-:W-:-:S07]  /*1fd0*/  MOV R5, R6 ;  /* 0x0000000600057202 */ /* 0x000fce0000000f00 */
.L_x_62:
[----:B------:R-:W-:Y:S05]  /*1fe0*/  BSYNC.RECONVERGENT B0 ;  /* 0x0000000000007941 */ /* 0x000fea0003800200 */
.L_x_61:
[----:B------:R-:W0:Y:S01]  /*1ff0*/  LDC.64 R6, c[0x0][0x380] ;  /* 0x0000e000ff067b82 */ /* 0x000e220000000a00 */
[----:B------:R-:W-:-:S04]  /*2000*/  IMAD R3, R3, R4, R2 ;  /* 0x0000000403037224 */ /* 0x000fc800078e0202 */
[----:B0-----:R-:W-:-:S05]  /*2010*/  IMAD.WIDE R2, R3, 0x4, R6 ;  /* 0x0000000403027825 */ /* 0x001fca00078e0206 */
[----:B------:R-:W-:Y:S01]  /*2020*/  STG.E desc[UR8][R2.64], R5 ;  /* 0x0000000502007986 */ /* 0x000fe2000c101908 */
[----:B------:R-:W-:Y:S05]  /*2030*/  EXIT ;  /* 0x000000000000794d */ /* 0x000fea0003800000 */
        .weak           $__internal_1_$__cuda_sm20_sqrt_rn_f32_slowpath
        .type           $__internal_1_$__cuda_sm20_sqrt_rn_f32_slowpath,@function
        .size           $__internal_1_$__cuda_sm20_sqrt_rn_f32_slowpath,($__internal_2_$__cuda_sm3x_div_rn_noftz_f32_slowpath - $__internal_1_$__cuda_sm20_sqrt_rn_f32_slowpath)
$__internal_1_$__cuda_sm20_sqrt_rn_f32_slowpath:
[----:B------:R-:W-:-:S13]  /*2040*/  LOP3.LUT P0, RZ, R12, 0x7fffffff, RZ, 0xc0, !PT ;  /* 0x7fffffff0cff7812 */ /* 0x000fda000780c0ff */
[----:B------:R-:W-:Y:S01]  /*2050*/  @!P0 MOV R5, R12 ;  /* 0x0000000c00058202 */ /* 0x000fe20000000f00 */
[----:B------:R-:W-:Y:S06]  /*2060*/  @!P0 BRA `(.L_x_63) ;  /* 0x0000000000408947 */ /* 0x000fec0003800000 */
[----:B------:R-:W-:-:S13]  /*2070*/  FSETP.GEU.FTZ.AND P0, PT, R12, RZ, PT ;  /* 0x000000ff0c00720b */ /* 0x000fda0003f1e000 */
[----:B------:R-:W-:Y:S01]  /*2080*/  @!P0 MOV R5, 0x7fffffff ;  /* 0x7fffffff00058802 */ /* 0x000fe20000000f00 */
[----:B------:R-:W-:Y:S06]  /*2090*/  @!P0 BRA `(.L_x_63) ;  /* 0x0000000000348947 */ /* 0x000fec0003800000 */
[----:B------:R-:W-:-:S13]  /*20a0*/  FSETP.GTU.FTZ.AND P0, PT, |R12|, +INF , PT ;  /* 0x7f8000000c00780b */ /* 0x000fda0003f1c200 */
[----:B------:R-:W-:Y:S01]  /*20b0*/  @P0 FADD.FTZ R5, R12, 1 ;  /* 0x3f8000000c050421 */ /* 0x000fe20000010000 */
[----:B------:R-:W-:Y:S06]  /*20c0*/  @P0 BRA `(.L_x_63) ;  /* 0x0000000000280947 */ /* 0x000fec0003800000 */
[----:B------:R-:W-:-:S13]  /*20d0*/  FSETP.NEU.FTZ.AND P0, PT, |R12|, +INF , PT ;  /* 0x7f8000000c00780b */ /* 0x000fda0003f1d200 */
[----:B------:R-:W-:-:S04]  /*20e0*/  @P0 FFMA R6, R12, 1.84467440737095516160e+19, RZ ;  /* 0x5f8000000c060823 */ /* 0x000fc800000000ff */
[----:B------:R-:W0:Y:S02]  /*20f0*/  @P0 MUFU.RSQ R5, R6 ;  /* 0x0000000600050308 */ /* 0x000e240000001400 */
[----:B0-----:R-:W-:Y:S01]  /*2100*/  @P0 FMUL.FTZ R9, R6, R5 ;  /* 0x0000000506090220 */ /* 0x001fe20000410000 */
[----:B------:R-:W-:Y:S01]  /*2110*/  @P0 FMUL.FTZ R10, R5, 0.5 ;  /* 0x3f000000050a0820 */ /* 0x000fe20000410000 */
[----:B------:R-:W-:Y:S02]  /*2120*/  @!P0 MOV R5, R12 ;  /* 0x0000000c00058202 */ /* 0x000fe40000000f00 */
[----:B------:R-:W-:-:S04]  /*2130*/  @P0 FADD.FTZ R8, -R9, -RZ ;  /* 0x800000ff09080221 */ /* 0x000fc80000010100 */
[----:B------:R-:W-:-:S04]  /*2140*/  @P0 FFMA R8, R9, R8, R6 ;  /* 0x0000000809080223 */ /* 0x000fc80000000006 */
[----:B------:R-:W-:-:S04]  /*2150*/  @P0 FFMA R8, R8, R10, R9 ;  /* 0x0000000a08080223 */ /* 0x000fc80000000009 */
[----:B------:R-:W-:-:S07]  /*2160*/  @P0 FMUL.FTZ R5, R8, 2.3283064365386962891e-10 ;  /* 0x2f80000008050820 */ /* 0x000fce0000410000 */
.L_x_63:
[----:B------:R-:W-:Y:S01]  /*2170*/  HFMA2 R9, -RZ, RZ, 0, 0 ;  /* 0x00000000ff097431 */ /* 0x000fe200000001ff */
[----:B------:R-:W-:-:S04]  /*2180*/  MOV R8, R11 ;  /* 0x0000000b00087202 */ /* 0x000fc80000000f00 */
[----:B------:R-:W-:Y:S05]  /*2190*/  RET.REL.NODEC R8 `(_Z13CuGetCrossCorPfS_S_iiiii) ;  /* 0xffffffdc08987950 */ /* 0x000fea0003c3ffff */
        .weak           $__internal_2_$__cuda_sm3x_div_rn_noftz_f32_slowpath
        .type           $__internal_2_$__cuda_sm3x_div_rn_noftz_f32_slowpath,@function
        .size           $__internal_2_$__cuda_sm3x_div_rn_noftz_f32_slowpath,(.L_x_78 - $__internal_2_$__cuda_sm3x_div_rn_noftz_f32_slowpath)
$__internal_2_$__cuda_sm3x_div_rn_noftz_f32_slowpath:
[----:B------:R-:W-:Y:S01]  /*21a0*/  SHF.R.U32.HI R7, RZ, 0x17, R6 ;  /* 0x00000017ff077819 */ /* 0x000fe20000011606 */
[----:B------:R-:W-:Y:S01]  /*21b0*/  BSSY.RECONVERGENT B1, `(.L_x_64) ;  /* 0x0000062000017945 */ /* 0x000fe20003800200 */
[----:B------:R-:W-:Y:S02]  /*21c0*/  SHF.R.U32.HI R14, RZ, 0x17, R13 ;  /* 0x00000017ff0e7819 */ /* 0x000fe4000001160d */
[----:B------:R-:W-:Y:S02]  /*21d0*/  LOP3.LUT R7, R7, 0xff, RZ, 0xc0, !PT ;  /* 0x000000ff07077812 */ /* 0x000fe400078ec0ff */
[----:B------:R-:W-:Y:S02]  /*21e0*/  LOP3.LUT R18, R14, 0xff, RZ, 0xc0, !PT ;  /* 0x000000ff0e127812 */ /* 0x000fe400078ec0ff */
[----:B------:R-:W-:Y:S02]  /*21f0*/  IADD3 R17, PT, PT, R7, -0x1, RZ ;  /* 0xffffffff07117810 */ /* 0x000fe40007ffe0ff */
[----:B------:R-:W-:-:S02]  /*2200*/  IADD3 R16, PT, PT, R18, -0x1, RZ ;  /* 0xffffffff12107810 */ /* 0x000fc40007ffe0ff */
[----:B------:R-:W-:-:S04]  /*2210*/  ISETP.GT.U32.AND P0, PT, R17, 0xfd, PT ;  /* 0x000000fd1100780c */ /* 0x000fc80003f04070 */
[----:B------:R-:W-:-:S13]  /*2220*/  ISETP.GT.U32.OR P0, PT, R16, 0xfd, P0 ;  /* 0x000000fd1000780c */ /* 0x000fda0000704470 */
[----:B------:R-:W-:Y:S01]  /*2230*/  @!P0 MOV R14, RZ ;  /* 0x000000ff000e8202 */ /* 0x000fe20000000f00 */
[----:B------:R-:W-:Y:S06]  /*2240*/  @!P0 BRA `(.L_x_65) ;  /* 0x00000000005c8947 */ /* 0x000fec0003800000 */
[----:B------:R-:W-:Y:S02]  /*2250*/  FSETP.GTU.FTZ.AND P0, PT, |R13|, +INF , PT ;  /* 0x7f8000000d00780b */ /* 0x000fe40003f1c200 */
[----:B------:R-:W-:-:S04]  /*2260*/  FSETP.GTU.FTZ.AND P2, PT, |R6|, +INF , PT ;  /* 0x7f8000000600780b */ /* 0x000fc80003f5c200 */
[----:B------:R-:W-:-:S13]  /*2270*/  PLOP3.LUT P0, PT, P0, P2, PT, 0xf8, 0x8f ;  /* 0x00000000008f781c */ /* 0x000fda0000705f70 */
[----:B------:R-:W-:Y:S05]  /*2280*/  @P0 BRA `(.L_x_66) ;  /* 0x00000004004c0947 */ /* 0x000fea0003800000 */
[----:B------:R-:W-:-:S13]  /*2290*/  LOP3.LUT P0, RZ, R6, 0x7fffffff, R13, 0xc8, !PT ;  /* 0x7fffffff06ff7812 */ /* 0x000fda000780c80d */
[----:B------:R-:W-:Y:S05]  /*22a0*/  @!P0 BRA `(.L_x_67) ;  /* 0x00000004003c8947 */ /* 0x000fea0003800000 */
[C---:B------:R-:W-:Y:S02]  /*22b0*/  FSETP.NEU.FTZ.AND P2, PT, |R13|.reuse, +INF , PT ;  /* 0x7f8000000d00780b */ /* 0x040fe40003f5d200 */
[----:B------:R-:W-:Y:S02]  /*22c0*/  FSETP.NEU.FTZ.AND P3, PT, |R6|, +INF , PT ;  /* 0x7f8000000600780b */ /* 0x000fe40003f7d200 */
[----:B------:R-:W-:-:S11]  /*22d0*/  FSETP.NEU.FTZ.AND P0, PT, |R13|, +INF , PT ;  /* 0x7f8000000d00780b */ /* 0x000fd60003f1d200 */
[----:B------:R-:W-:Y:S05]  /*22e0*/  @!P3 BRA !P2, `(.L_x_67) ;  /* 0x00000004002cb947 */ /* 0x000fea0005000000 */
[----:B------:R-:W-:-:S04]  /*22f0*/  LOP3.LUT P2, RZ, R13, 0x7fffffff, RZ, 0xc0, !PT ;  /* 0x7fffffff0dff7812 */ /* 0x000fc8000784c0ff */
[----:B------:R-:W-:-:S13]  /*2300*/  PLOP3.LUT P2, PT, P3, P2, PT, 0x2f, 0xf2 ;  /* 0x0000000000f2781c */ /* 0x000fda0001f44577 */
[----:B------:R-:W-:Y:S05]  /*2310*/  @P2 BRA `(.L_x_68) ;  /* 0x0000000400182947 */ /* 0x000fea0003800000 */
[----:B------:R-:W-:-:S04]  /*2320*/  LOP3.LUT P2, RZ, R6, 0x7fffffff, RZ, 0xc0, !PT ;  /* 0x7fffffff06ff7812 */ /* 0x000fc8000784c0ff */
[----:B------:R-:W-:-:S13]  /*2330*/  PLOP3.LUT P0, PT, P0, P2, PT, 0x2f, 0xf2 ;  /* 0x0000000000f2781c */ /* 0x000fda0000704577 */
[----:B------:R-:W-:Y:S05]  /*2340*/  @P0 BRA `(.L_x_69) ;  /* 0x0000000400000947 */ /* 0x000fea0003800000 */
[----:B------:R-:W-:Y:S02]  /*2350*/  ISETP.GE.AND P0, PT, R16, RZ, PT ;  /* 0x000000ff1000720c */ /* 0x000fe40003f06270 */
[----:B------:R-:W-:-:S11]  /*2360*/  ISETP.GE.AND P2, PT, R17, RZ, PT ;  /* 0x000000ff1100720c */ /* 0x000fd60003f46270 */
[----:B------:R-:W-:Y:S01]  /*2370*/  @P0 MOV R14, RZ ;  /* 0x000000ff000e0202 */ /* 0x000fe20000000f00 */
[----:B------:R-:W-:Y:S01]  /*2380*/  @!P0 FFMA R13, R13, 1.84467440737095516160e+19, RZ ;  /* 0x5f8000000d0d8823 */ /* 0x000fe200000000ff */
[----:B------:R-:W-:Y:S01]  /*2390*/  @!P0 MOV R14, 0xffffffc0 ;  /* 0xffffffc0000e8802 */ /* 0x000fe20000000f00 */
[----:B------:R-:W-:-:S03]  /*23a0*/  @!P2 FFMA R6, R6, 1.84467440737095516160e+19, RZ ;  /* 0x5f8000000606a823 */ /* 0x000fc600000000ff */
[----:B------:R-:W-:-:S07]  /*23b0*/  @!P2 IADD3 R14, PT, PT, R14, 0x40, RZ ;  /* 0x000000400e0ea810 */ /* 0x000fce0007ffe0ff */
.L_x_65:
[----:B------:R-:W-:Y:S01]  /*23c0*/  LEA R17, R7, 0xc0800000, 0x17 ;  /* 0xc080000007117811 */ /* 0x000fe200078eb8ff */
[----:B------:R-:W-:Y:S01]  /*23d0*/  BSSY.RECONVERGENT B2, `(.L_x_70) ;  /* 0x0000036000027945 */ /* 0x000fe20003800200 */
[----:B------:R-:W-:Y:S02]  /*23e0*/  IADD3 R18, PT, PT, R18, -0x7f, RZ ;  /* 0xffffff8112127810 */ /* 0x000fe40007ffe0ff */
[----:B------:R-:W-:-:S03]  /*23f0*/  IADD3 R17, PT, PT, -R17, R6, RZ ;  /* 0x0000000611117210 */ /* 0x000fc60007ffe1ff */
[C---:B------:R-:W-:Y:S01]  /*2400*/  IMAD R6, R18.reuse, -0x800000, R13 ;  /* 0xff80000012067824 */ /* 0x040fe200078e020d */
[----:B------:R0:W1:Y:S01]  /*2410*/  MUFU.RCP R16, R17 ;  /* 0x0000001100107308 */ /* 0x0000620000001000 */
[----:B------:R-:W-:Y:S01]  /*2420*/  FADD.FTZ R19, -R17, -RZ ;  /* 0x800000ff11137221 */ /* 0x000fe20000010100 */
[----:B0-----:R-:W-:-:S04]  /*2430*/  IADD3 R17, PT, PT, R18, 0x7f, -R7 ;  /* 0x0000007f12117810 */ /* 0x001fc80007ffe807 */
[----:B------:R-:W-:Y:S01]  /*2440*/  IADD3 R17, PT, PT, R17, R14, RZ ;  /* 0x0000000e11117210 */ /* 0x000fe20007ffe0ff */
[----:B-1----:R-:W-:-:S04]  /*2450*/  FFMA R21, R16, R19, 1 ;  /* 0x3f80000010157423 */ /* 0x002fc80000000013 */
[----:B------:R-:W-:-:S04]  /*2460*/  FFMA R13, R16, R21, R16 ;  /* 0x00000015100d7223 */ /* 0x000fc80000000010 */
[----:B------:R-:W-:-:S04]  /*2470*/  FFMA R16, R6, R13, RZ ;  /* 0x0000000d06107223 */ /* 0x000fc800000000ff */
[----:B------:R-:W-:-:S04]  /*2480*/  FFMA R21, R19, R16, R6 ;  /* 0x0000001013157223 */ /* 0x000fc80000000006 */
[----:B------:R-:W-:-:S04]  /*2490*/  FFMA R16, R13, R21, R16 ;  /* 0x000000150d107223 */ /* 0x000fc80000000010 */
[----:B------:R-:W-:-:S04]  /*24a0*/  FFMA R19, R19, R16, R6 ;  /* 0x0000001013137223 */ /* 0x000fc80000000006 */
[----:B------:R-:W-:-:S05]  /*24b0*/  FFMA R6, R13, R19, R16 ;  /* 0x000000130d067223 */ /* 0x000fca0000000010 */
[----:B------:R-:W-:-:S04]  /*24c0*/  SHF.R.U32.HI R7, RZ, 0x17, R6 ;  /* 0x00000017ff077819 */ /* 0x000fc80000011606 */
[----:B------:R-:W-:-:S04]  /*24d0*/  LOP3.LUT R7, R7, 0xff, RZ, 0xc0, !PT ;  /* 0x000000ff07077812 */ /* 0x000fc800078ec0ff */
[----:B------:R-:W-:-:S04]  /*24e0*/  IADD3 R18, PT, PT, R7, R17, RZ ;  /* 0x0000001107127210 */ /* 0x000fc80007ffe0ff */
[----:B------:R-:W-:-:S04]  /*24f0*/  IADD3 R7, PT, PT, R18, -0x1, RZ ;  /* 0xffffffff12077810 */ /* 0x000fc80007ffe0ff */
[----:B------:R-:W-:-:S13]  /*2500*/  ISETP.GE.U32.AND P0, PT, R7, 0xfe, PT ;  /* 0x000000fe0700780c */ /* 0x000fda0003f06070 */
[----:B------:R-:W-:Y:S05]  /*2510*/  @!P0 BRA `(.L_x_71) ;  /* 0x0000000000808947 */ /* 0x000fea0003800000 */
[----:B------:R-:W-:-:S13]  /*2520*/  ISETP.GT.AND P0, PT, R18, 0xfe, PT ;  /* 0x000000fe1200780c */ /* 0x000fda0003f04270 */
[----:B------:R-:W-:Y:S05]  /*2530*/  @P0 BRA `(.L_x_72) ;  /* 0x00000000006c0947 */ /* 0x000fea0003800000 */
[----:B------:R-:W-:-:S13]  /*2540*/  ISETP.GE.AND P0, PT, R18, 0x1, PT ;  /* 0x000000011200780c */ /* 0x000fda0003f06270 */
[----:B------:R-:W-:Y:S05]  /*2550*/  @P0 BRA `(.L_x_73) ;  /* 0x0000000000740947 */ /* 0x000fea0003800000 */
[----:B------:R-:W-:Y:S02]  /*2560*/  ISETP.GE.AND P0, PT, R18, -0x18, PT ;  /* 0xffffffe81200780c */ /* 0x000fe40003f06270 */
[----:B------:R-:W-:-:S11]  /*2570*/  LOP3.LUT R6, R6, 0x80000000, RZ, 0xc0, !PT ;  /* 0x8000000006067812 */ /* 0x000fd600078ec0ff */
[----:B------:R-:W-:Y:S05]  /*2580*/  @!P0 BRA `(.L_x_73) ;  /* 0x0000000000688947 */ /* 0x000fea0003800000 */
[-CC-:B------:R-:W-:Y:S01]  /*2590*/  FFMA.RZ R7, R13, R19.reuse, R16.reuse ;  /* 0x000000130d077223 */ /* 0x180fe2000000c010 */
[C---:B------:R-:W-:Y:S02]  /*25a0*/  ISETP.NE.AND P3, PT, R18.reuse, RZ, PT ;  /* 0x000000ff1200720c */ /* 0x040fe40003f65270 */
[C---:B------:R-:W-:Y:S02]  /*25b0*/  ISETP.NE.AND P2, PT, R18.reuse, RZ, PT ;  /* 0x000000ff1200720c */ /* 0x040fe40003f45270 */
[----:B------:R-:W-:Y:S01]  /*25c0*/  LOP3.LUT R14, R7, 0x7fffff, RZ, 0xc0, !PT ;  /* 0x007fffff070e7812 */ /* 0x000fe200078ec0ff */
[CCC-:B------:R-:W-:Y:S01]  /*25d0*/  FFMA.RP R7, R13.reuse, R19.reuse, R16.reuse ;  /* 0x000000130d077223 */ /* 0x1c0fe20000008010 */
[----:B------:R-:W-:Y:S01]  /*25e0*/  FFMA.RM R16, R13, R19, R16 ;  /* 0x000000130d107223 */ /* 0x000fe20000004010 */
[----:B------:R-:W-:Y:S02]  /*25f0*/  IADD3 R13, PT, PT, R18, 0x20, RZ ;  /* 0x00000020120d7810 */ /* 0x000fe40007ffe0ff */
[----:B------:R-:W-:-:S02]  /*2600*/  LOP3.LUT R14, R14, 0x800000, RZ, 0xfc, !PT ;  /* 0x008000000e0e7812 */ /* 0x000fc400078efcff */
[----:B------:R-:W-:Y:S02]  /*2610*/  IADD3 R17, PT, PT, -R18, RZ, RZ ;  /* 0x000000ff12117210 */ /* 0x000fe40007ffe1ff */
[----:B------:R-:W-:Y:S02]  /*2620*/  SHF.L.U32 R13, R14, R13, RZ ;  /* 0x0000000d0e0d7219 */ /* 0x000fe400000006ff */
[----:B------:R-:W-:Y:S02]  /*2630*/  FSETP.NEU.FTZ.AND P0, PT, R7, R16, PT ;  /* 0x000000100700720b */ /* 0x000fe40003f1d000 */
[----:B------:R-:W-:Y:S02]  /*2640*/  SEL R7, R17, RZ, P3 ;  /* 0x000000ff11077207 */ /* 0x000fe40001800000 */
[----:B------:R-:W-:Y:S02]  /*2650*/  ISETP.NE.AND P2, PT, R13, RZ, P2 ;  /* 0x000000ff0d00720c */ /* 0x000fe40001745270 */
[----:B------:R-:W-:-:S02]  /*2660*/  SHF.R.U32.HI R7, RZ, R7, R14 ;  /* 0x00000007ff077219 */ /* 0x000fc4000001160e */
[----:B------:R-:W-:Y:S02]  /*2670*/  PLOP3.LUT P0, PT, P0, P2, PT, 0xf8, 0x8f ;  /* 0x00000000008f781c */ /* 0x000fe40000705f70 */
[----:B------:R-:W-:Y:S02]  /*2680*/  SHF.R.U32.HI R14, RZ, 0x1, R7 ;  /* 0x00000001ff0e7819 */ /* 0x000fe40000011607 */
[----:B------:R-:W-:-:S04]  /*2690*/  SEL R13, RZ, 0x1, !P0 ;  /* 0x00000001ff0d7807 */ /* 0x000fc80004000000 */
[----:B------:R-:W-:-:S04]  /*26a0*/  LOP3.LUT R16, R13, 0x1, R14, 0xf8, !PT ;  /* 0x000000010d107812 */ /* 0x000fc800078ef80e */
[----:B------:R-:W-:-:S04]  /*26b0*/  LOP3.LUT R7, R16, R7, RZ, 0xc0, !PT ;  /* 0x0000000710077212 */ /* 0x000fc800078ec0ff */
[----:B------:R-:W-:-:S04]  /*26c0*/  IADD3 R7, PT, PT, R14, R7, RZ ;  /* 0x000000070e077210 */ /* 0x000fc80007ffe0ff */
[----:B------:R-:W-:Y:S01]  /*26d0*/  LOP3.LUT R6, R7, R6, RZ, 0xfc, !PT ;  /* 0x0000000607067212 */ /* 0x000fe200078efcff */
[----:B------:R-:W-:Y:S06]  /*26e0*/  BRA `(.L_x_73) ;  /* 0x0000000000107947 */ /* 0x000fec0003800000 */
.L_x_72:
[----:B------:R-:W-:-:S04]  /*26f0*/  LOP3.LUT R6, R6, 0x80000000, RZ, 0xc0, !PT ;  /* 0x8000000006067812 */ /* 0x000fc800078ec0ff */
[----:B------:R-:W-:Y:S01]  /*2700*/  LOP3.LUT R6, R6, 0x7f800000, RZ, 0xfc, !PT ;  /* 0x7f80000006067812 */ /* 0x000fe200078efcff */
[----:B------:R-:W-:Y:S06]  /*2710*/  BRA `(.L_x_73) ;  /* 0x0000000000047947 */ /* 0x000fec0003800000 */
.L_x_71:
[----:B------:R-:W-:-:S07]  /*2720*/  LEA R6, R17, R6, 0x17 ;  /* 0x0000000611067211 */ /* 0x000fce00078eb8ff */
.L_x_73:
[----:B------:R-:W-:Y:S05]  /*2730*/  BSYNC.RECONVERGENT B2 ;  /* 0x0000000000027941 */ /* 0x000fea0003800200 */
.L_x_70:
[----:B------:R-:W-:Y:S05]  /*2740*/  BRA `(.L_x_74) ;  /* 0x0000000000207947 */ /* 0x000fea0003800000 */
.L_x_69:
[----:B------:R-:W-:-:S04]  /*2750*/  LOP3.LUT R6, R6, 0x80000000, R13, 0x48, !PT ;  /* 0x8000000006067812 */ /* 0x000fc800078e480d */
[----:B------:R-:W-:Y:S01]  /*2760*/  LOP3.LUT R6, R6, 0x7f800000, RZ, 0xfc, !PT ;  /* 0x7f80000006067812 */ /* 0x000fe200078efcff */
[----:B------:R-:W-:Y:S06]  /*2770*/  BRA `(.L_x_74) ;  /* 0x0000000000147947 */ /* 0x000fec0003800000 */
.L_x_68:
[----:B------:R-:W-:Y:S01]  /*2780*/  LOP3.LUT R6, R6, 0x80000000, R13, 0x48, !PT ;  /* 0x8000000006067812 */ /* 0x000fe200078e480d */
[----:B------:R-:W-:Y:S06]  /*2790*/  BRA `(.L_x_74) ;  /* 0x00000000000c7947 */ /* 0x000fec0003800000 */
.L_x_67:
[----:B------:R-:W0:Y:S01]  /*27a0*/  MUFU.RSQ R6, -QNAN ;  /* 0xffc0000000067908 */ /* 0x000e220000001400 */
[----:B------:R-:W-:Y:S05]  /*27b0*/  BRA `(.L_x_74) ;  /* 0x0000000000047947 */ /* 0x000fea0003800000 */
.L_x_66:
[----:B------:R-:W-:-:S07]  /*27c0*/  FADD.FTZ R6, R13, R6 ;  /* 0x000000060d067221 */ /* 0x000fce0000010000 */
.L_x_74:
[----:B------:R-:W-:Y:S05]  /*27d0*/  BSYNC.RECONVERGENT B1 ;  /* 0x0000000000017941 */ /* 0x000fea0003800200 */
.L_x_64:
[----:B------:R-:W-:-:S04]  /*27e0*/  HFMA2 R13, -RZ, RZ, 0, 0 ;  /* 0x00000000ff0d7431 */ /* 0x000fc800000001ff */
[----:B0-----:R-:W-:Y:S05]  /*27f0*/  RET.REL.NODEC R12 `(_Z13CuGetCrossCorPfS_S_iiiii) ;  /* 0xffffffd80c007950 */ /* 0x001fea0003c3ffff */
.L_x_75:
        /* <DEDUP_REMOVED lines=16> */
.L_x_78:


//--------------------- .nv.shared.reserved.0     --------------------------
	.section	.nv.shared.reserved.0,"aw",@nobits
	.weak		__nv_reservedSMEM_offset_0_alias
	.size		__nv_reservedSMEM_offset_0_alias, 0, 64
	.other		__nv_reservedSMEM_offset_0_alias,@"STO_CUDA_RESERVED_SHARED STV_DEFAULT"
__nv_reservedSMEM_offset_0_alias:
	.zero		0
	.zero		64


//--------------------- .nv.constant0._Z14CuErrorCorrectPfS_ii --------------------------
	.section	.nv.constant0._Z14CuErrorCorrectPfS_ii,"a",@progbits
	.sectionflags	@""
	.align	4
.nv.constant0._Z14CuErrorCorrectPfS_ii:
	.zero		920


//--------------------- .nv.constant0._Z11CuGetVectorPfS_S_iii --------------------------
	.section	.nv.constant0._Z11CuGetVectorPfS_S_iii,"a",@progbits
	.sectionflags	@""
	.align	4
.nv.constant0._Z11CuGetVectorPfS_S_iii:
	.zero		932


//--------------------- .nv.constant0._Z13CuGetCrossCorPfS_S_iiiii --------------------------
	.section	.nv.constant0._Z13CuGetCrossCorPfS_S_iiiii,"a",@progbits
	.sectionflags	@""
	.align	4
.nv.constant0._Z13CuGetCrossCorPfS_S_iiiii:
	.zero		940


//--------------------- SYMBOLS --------------------------

	.type		.nv.reservedSmem.offset0,@object
	.size		.nv.reservedSmem.offset0,0x4
